	.headerflags	@"EF_CUDA_TEXMODE_UNIFIED EF_CUDA_64BIT_ADDRESS EF_CUDA_ACCELERATORS EF_CUDA_SM90 EF_CUDA_VIRTUAL_SM(EF_CUDA_SM90)"
	.elftype	@"ET_EXEC"


//--------------------- .nv.info                  --------------------------
	.section	.nv.info,"",@"SHT_CUDA_INFO"
	.align	4


	//----- nvinfo : EIATTR_REGCOUNT
	.align		4
        /*0000*/ 	.byte	0x04, 0x2f
        /*0002*/ 	.short	(.L_1 - .L_0)
	.align		4
.L_0:
        /*0004*/ 	.word	index@(matmul_kernel_profile)
        /*0008*/ 	.word	0x000000c1


	//----- nvinfo : EIATTR_MIN_STACK_SIZE
	.align		4
.L_1:
        /*000c*/ 	.byte	0x04, 0x12
        /*000e*/ 	.short	(.L_3 - .L_2)
	.align		4
.L_2:
        /*0010*/ 	.word	index@(matmul_kernel_profile)
        /*0014*/ 	.word	0x00000000


	//----- nvinfo : EIATTR_FRAME_SIZE
	.align		4
.L_3:
        /*0018*/ 	.byte	0x04, 0x11
        /*001a*/ 	.short	(.L_5 - .L_4)
	.align		4
.L_4:
        /*001c*/ 	.word	index@(matmul_kernel_profile)
        /*0020*/ 	.word	0x00000000


	//----- nvinfo : EIATTR_MIN_STACK_SIZE
	.align		4
.L_5:
        /*0024*/ 	.byte	0x04, 0x12
        /*0026*/ 	.short	(.L_7 - .L_6)
	.align		4
.L_6:
        /*0028*/ 	.word	index@(matmul_kernel_profile)
        /*002c*/ 	.word	0x00000000
.L_7:


//--------------------- .nv.info.matmul_kernel_profile --------------------------
	.section	.nv.info.matmul_kernel_profile,"",@"SHT_CUDA_INFO"
	.sectionflags	@""
	.align	4


	//----- nvinfo : EIATTR_CUDA_API_VERSION
	.align		4
        /*0000*/ 	.byte	0x04, 0x37
        /*0002*/ 	.short	(.L_9 - .L_8)
.L_8:
        /*0004*/ 	.word	0x0000007c


	//----- nvinfo : EIATTR_KPARAM_INFO
	.align		4
.L_9:
        /*0008*/ 	.byte	0x04, 0x17
        /*000a*/ 	.short	(.L_11 - .L_10)
.L_10:
        /*000c*/ 	.word	0x00000000
        /*0010*/ 	.short	0x0009
        /*0012*/ 	.short	0x0030
        /*0014*/ 	.byte	0x00, 0xf0, 0x21, 0x00


	//----- nvinfo : EIATTR_KPARAM_INFO
	.align		4
.L_11:
        /*0018*/ 	.byte	0x04, 0x17
        /*001a*/ 	.short	(.L_13 - .L_12)
.L_12:
        /*001c*/ 	.word	0x00000000
        /*0020*/ 	.short	0x0008
        /*0022*/ 	.short	0x002c
        /*0024*/ 	.byte	0x00, 0xf0, 0x11, 0x00


	//----- nvinfo : EIATTR_KPARAM_INFO
	.align		4
.L_13:
        /*0028*/ 	.byte	0x04, 0x17
        /*002a*/ 	.short	(.L_15 - .L_14)
.L_14:
        /*002c*/ 	.word	0x00000000
        /*0030*/ 	.short	0x0007
        /*0032*/ 	.short	0x0028
        /*0034*/ 	.byte	0x00, 0xf0, 0x11, 0x00


	//----- nvinfo : EIATTR_KPARAM_INFO
	.align		4
.L_15:
        /*0038*/ 	.byte	0x04, 0x17
        /*003a*/ 	.short	(.L_17 - .L_16)
.L_16:
        /*003c*/ 	.word	0x00000000
        /*0040*/ 	.short	0x0006
        /*0042*/ 	.short	0x0024
        /*0044*/ 	.byte	0x00, 0xf0, 0x11, 0x00


	//----- nvinfo : EIATTR_KPARAM_INFO
	.align		4
.L_17:
        /*0048*/ 	.byte	0x04, 0x17
        /*004a*/ 	.short	(.L_19 - .L_18)
.L_18:
        /*004c*/ 	.word	0x00000000
        /*0050*/ 	.short	0x0005
        /*0052*/ 	.short	0x0020
        /*0054*/ 	.byte	0x00, 0xf0, 0x11, 0x00


	//----- nvinfo : EIATTR_KPARAM_INFO
	.align		4
.L_19:
        /*0058*/ 	.byte	0x04, 0x17
        /*005a*/ 	.short	(.L_21 - .L_20)
.L_20:
        /*005c*/ 	.word	0x00000000
        /*0060*/ 	.short	0x0004
        /*0062*/ 	.short	0x001c
        /*0064*/ 	.byte	0x00, 0xf0, 0x11, 0x00


	//----- nvinfo : EIATTR_KPARAM_INFO
	.align		4
.L_21:
        /*0068*/ 	.byte	0x04, 0x17
        /*006a*/ 	.short	(.L_23 - .L_22)
.L_22:
        /*006c*/ 	.word	0x00000000
        /*0070*/ 	.short	0x0003
        /*0072*/ 	.short	0x0018
        /*0074*/ 	.byte	0x00, 0xf0, 0x11, 0x00


	//----- nvinfo : EIATTR_KPARAM_INFO
	.align		4
.L_23:
        /*0078*/ 	.byte	0x04, 0x17
        /*007a*/ 	.short	(.L_25 - .L_24)
.L_24:
        /*007c*/ 	.word	0x00000000
        /*0080*/ 	.short	0x0002
        /*0082*/ 	.short	0x0010
        /*0084*/ 	.byte	0x00, 0xf0, 0x21, 0x00


	//----- nvinfo : EIATTR_KPARAM_INFO
	.align		4
.L_25:
        /*0088*/ 	.byte	0x04, 0x17
        /*008a*/ 	.short	(.L_27 - .L_26)
.L_26:
        /*008c*/ 	.word	0x00000000
        /*0090*/ 	.short	0x0001
        /*0092*/ 	.short	0x0008
        /*0094*/ 	.byte	0x00, 0xf0, 0x21, 0x00


	//----- nvinfo : EIATTR_KPARAM_INFO
	.align		4
.L_27:
        /*0098*/ 	.byte	0x04, 0x17
        /*009a*/ 	.short	(.L_29 - .L_28)
.L_28:
        /*009c*/ 	.word	0x00000000
        /*00a0*/ 	.short	0x0000
        /*00a2*/ 	.short	0x0000
        /*00a4*/ 	.byte	0x00, 0xf0, 0x21, 0x00


	//----- nvinfo : EIATTR_SPARSE_MMA_MASK
	.align		4
.L_29:
        /*00a8*/ 	.byte	0x03, 0x50
        /*00aa*/ 	.short	0x0000


	//----- nvinfo : EIATTR_MAXREG_COUNT
	.align		4
        /*00ac*/ 	.byte	0x03, 0x1b
        /*00ae*/ 	.short	0x00ff


	//----- nvinfo : EIATTR_COOP_GROUP_MASK_REGIDS
	.align		4
        /*00b0*/ 	.byte	0x04, 0x29
        /*00b2*/ 	.short	(.L_31 - .L_30)


	//   ....[0]....
.L_30:
        /*00b4*/ 	.word	0xffffffff


	//----- nvinfo : EIATTR_COOP_GROUP_INSTR_OFFSETS
	.align		4
.L_31:
        /*00b8*/ 	.byte	0x04, 0x28
        /*00ba*/ 	.short	(.L_33 - .L_32)


	//   ....[0]....
.L_32:
        /*00bc*/ 	.word	0x00001b90


	//----- nvinfo : EIATTR_EXIT_INSTR_OFFSETS
	.align		4
.L_33:
        /*00c0*/ 	.byte	0x04, 0x1c
        /*00c2*/ 	.short	(.L_35 - .L_34)


	//   ....[0]....
.L_34:
        /*00c4*/ 	.word	0x00003120


	//   ....[1]....
        /*00c8*/ 	.word	0x00003d40


	//----- nvinfo : EIATTR_REQNTID
	.align		4
.L_35:
        /*00cc*/ 	.byte	0x04, 0x10
        /*00ce*/ 	.short	(.L_37 - .L_36)
.L_36:
        /*00d0*/ 	.word	0x00000100
        /*00d4*/ 	.word	0x00000001
        /*00d8*/ 	.word	0x00000001


	//----- nvinfo : EIATTR_CRS_STACK_SIZE
	.align		4
.L_37:
        /*00dc*/ 	.byte	0x04, 0x1e
        /*00de*/ 	.short	(.L_39 - .L_38)
.L_38:
        /*00e0*/ 	.word	0x00000000


	//----- nvinfo : EIATTR_CBANK_PARAM_SIZE
	.align		4
.L_39:
        /*00e4*/ 	.byte	0x03, 0x19
        /*00e6*/ 	.short	0x0038


	//----- nvinfo : EIATTR_PARAM_CBANK
	.align		4
        /*00e8*/ 	.byte	0x04, 0x0a
        /*00ea*/ 	.short	(.L_41 - .L_40)
	.align		4
.L_40:
        /*00ec*/ 	.word	index@(.nv.constant0.matmul_kernel_profile)
        /*00f0*/ 	.short	0x0210
        /*00f2*/ 	.short	0x0038


	//----- nvinfo : EIATTR_SW_WAR
	.align		4
.L_41:
        /*00f4*/ 	.byte	0x04, 0x36
        /*00f6*/ 	.short	(.L_43 - .L_42)
.L_42:
        /*00f8*/ 	.word	0x00000008
.L_43:


//--------------------- .nv.callgraph             --------------------------
	.section	.nv.callgraph,"",@"SHT_CUDA_CALLGRAPH"
	.align	4
	.sectionentsize	8
	.align		4
        /*0000*/ 	.word	0x00000000
	.align		4
        /*0004*/ 	.word	0xffffffff
	.align		4
        /*0008*/ 	.word	0x00000000
	.align		4
        /*000c*/ 	.word	0xfffffffe
	.align		4
        /*0010*/ 	.word	0x00000000
	.align		4
        /*0014*/ 	.word	0xfffffffd
	.align		4
        /*0018*/ 	.word	0x00000000
	.align		4
        /*001c*/ 	.word	0xfffffffc


//--------------------- .text.matmul_kernel_profile --------------------------
	.section	.text.matmul_kernel_profile,"ax",@progbits
	.sectionflags	@"SHF_BARRIERS=1"
	.align	128
        .global         matmul_kernel_profile
        .type           matmul_kernel_profile,@function
        .size           matmul_kernel_profile,(.L_x_7 - matmul_kernel_profile)
        .other          matmul_kernel_profile,@"STO_CUDA_ENTRY STV_DEFAULT"
matmul_kernel_profile:
.text.matmul_kernel_profile:
[----:B------:R-:W1:Y:S08]  /*0000*/  LDC R1, c[0x0][0x28] ;  /* 0x00000a00ff017b82 */ /* 0x000e700000000800 */
[----:B------:R-:W2:Y:S01]  /*0010*/  LDC.64 R2, c[0x0][0x228] ;  /* 0x00008a00ff027b82 */ /* 0x000ea20000000a00 */
[----:B------:R-:W-:Y:S01]  /*0020*/  ULDC UR4, c[0x0][0x238] ;  /* 0x00008e0000047ab9 */ /* 0x000fe20000000800 */
[----:B------:R-:W-:Y:S01]  /*0030*/  ULDC.64 UR8, c[0x0][0x218] ;  /* 0x0000860000087ab9 */ /* 0x000fe20000000a00 */
[----:B------:R-:W-:-:S05]  /*0040*/  ULDC.64 UR20, c[0x0][0x208] ;  /* 0x0000820000147ab9 */ /* 0x000fca0000000a00 */
[----:B------:R-:W3:Y:S08]  /*0050*/  LDC.64 R26, c[0x0][0x230] ;  /* 0x00008c00ff1a7b82 */ /* 0x000ef00000000a00 */
[----:B------:R-:W4:Y:S01]  /*0060*/  S2UR UR7, SR_CgaCtaId ;  /* 0x00000000000779c3 */ /* 0x000f220000008800 */
[----:B--2---:R-:W-:Y:S01]  /*0070*/  VIADD R0, R3, 0xff ;  /* 0x000000ff03007836 */ /* 0x004fe20000000000 */
[----:B------:R-:W-:-:S02]  /*0080*/  IABS R15, R2 ;  /* 0x00000002000f7213 */ /* 0x000fc40000000000 */
[----:B------:R-:W-:Y:S02]  /*0090*/  IABS R18, R3 ;  /* 0x0000000300127213 */ /* 0x000fe40000000000 */
[----:B------:R-:W-:-:S04]  /*00a0*/  SHF.R.S32.HI R5, RZ, 0x1f, R0 ;  /* 0x0000001fff057819 */ /* 0x000fc80000011400 */
[----:B------:R-:W-:Y:S02]  /*00b0*/  LEA.HI R5, R5, R0, RZ, 0x8 ;  /* 0x0000000005057211 */ /* 0x000fe400078f40ff */
[----:B------:R-:W2:Y:S02]  /*00c0*/  S2R R0, SR_CTAID.X ;  /* 0x0000000000007919 */ /* 0x000ea40000002500 */
[----:B------:R-:W-:-:S05]  /*00d0*/  SHF.R.S32.HI R5, RZ, 0x8, R5 ;  /* 0x00000008ff057819 */ /* 0x000fca0000011405 */
[----:B------:R-:W-:-:S05]  /*00e0*/  IMAD.SHL.U32 R7, R5, 0x8, RZ ;  /* 0x0000000805077824 */ /* 0x000fca00078e00ff */
[-C--:B------:R-:W-:Y:S02]  /*00f0*/  IABS R9, R7.reuse ;  /* 0x0000000700097213 */ /* 0x080fe40000000000 */
[----:B------:R-:W-:Y:S02]  /*0100*/  IABS R12, R7 ;  /* 0x00000007000c7213 */ /* 0x000fe40000000000 */
[----:B------:R-:W5:Y:S08]  /*0110*/  I2F.RP R6, R9 ;  /* 0x0000000900067306 */ /* 0x000f700000209400 */
[----:B-1---5:R-:W1:Y:S01]  /*0120*/  MUFU.RCP R6, R6 ;  /* 0x0000000600067308 */ /* 0x022e620000001000 */
[----:B--2---:R-:W-:Y:S01]  /*0130*/  IABS R10, R0 ;  /* 0x00000000000a7213 */ /* 0x004fe20000000000 */
[----:B-1----:R-:W-:-:S02]  /*0140*/  VIADD R4, R6, 0xffffffe ;  /* 0x0ffffffe06047836 */ /* 0x002fc40000000000 */
[----:B------:R-:W-:-:S04]  /*0150*/  IMAD.MOV R6, RZ, RZ, -R12 ;  /* 0x000000ffff067224 */ /* 0x000fc800078e0a0c */
[----:B------:R1:W2:Y:S02]  /*0160*/  F2I.FTZ.U32.TRUNC.NTZ R5, R4 ;  /* 0x0000000400057305 */ /* 0x0002a4000021f000 */
[----:B-1----:R-:W-:Y:S02]  /*0170*/  IMAD.MOV.U32 R4, RZ, RZ, RZ ;  /* 0x000000ffff047224 */ /* 0x002fe400078e00ff */
[----:B--2---:R-:W-:-:S04]  /*0180*/  IMAD.MOV R8, RZ, RZ, -R5 ;  /* 0x000000ffff087224 */ /* 0x004fc800078e0a05 */
[----:B------:R-:W-:Y:S02]  /*0190*/  IMAD R11, R8, R9, RZ ;  /* 0x00000009080b7224 */ /* 0x000fe400078e02ff */
[----:B------:R-:W-:Y:S02]  /*01a0*/  IMAD.MOV.U32 R8, RZ, RZ, R10 ;  /* 0x000000ffff087224 */ /* 0x000fe400078e000a */
[----:B------:R-:W-:-:S06]  /*01b0*/  IMAD.HI.U32 R5, R5, R11, R4 ;  /* 0x0000000b05057227 */ /* 0x000fcc00078e0004 */
[----:B------:R-:W-:-:S04]  /*01c0*/  IMAD.HI.U32 R5, R5, R8, RZ ;  /* 0x0000000805057227 */ /* 0x000fc800078e00ff */
[----:B------:R-:W-:-:S05]  /*01d0*/  IMAD R4, R5, R6, R8 ;  /* 0x0000000605047224 */ /* 0x000fca00078e0208 */
[----:B------:R-:W-:-:S13]  /*01e0*/  ISETP.GT.U32.AND P1, PT, R9, R4, PT ;  /* 0x000000040900720c */ /* 0x000fda0003f24070 */
[----:B------:R-:W-:Y:S02]  /*01f0*/  @!P1 IMAD.IADD R4, R4, 0x1, -R9 ;  /* 0x0000000104049824 */ /* 0x000fe400078e0a09 */
[----:B------:R-:W-:Y:S01]  /*0200*/  @!P1 VIADD R5, R5, 0x1 ;  /* 0x0000000105059836 */ /* 0x000fe20000000000 */
[----:B------:R-:W-:Y:S02]  /*0210*/  ISETP.NE.AND P1, PT, R7, RZ, PT ;  /* 0x000000ff0700720c */ /* 0x000fe40003f25270 */
[----:B------:R-:W-:Y:S02]  /*0220*/  ISETP.GE.U32.AND P0, PT, R4, R9, PT ;  /* 0x000000090400720c */ /* 0x000fe40003f06070 */
[----:B------:R-:W-:-:S04]  /*0230*/  LOP3.LUT R4, R0, R7, RZ, 0x3c, !PT ;  /* 0x0000000700047212 */ /* 0x000fc800078e3cff */
[----:B------:R-:W-:Y:S01]  /*0240*/  ISETP.GE.AND P2, PT, R4, RZ, PT ;  /* 0x000000ff0400720c */ /* 0x000fe20003f46270 */
[----:B------:R-:W-:-:S06]  /*0250*/  VIADD R4, R2, 0x7f ;  /* 0x0000007f02047836 */ /* 0x000fcc0000000000 */
[----:B------:R-:W-:-:S04]  /*0260*/  @P0 VIADD R5, R5, 0x1 ;  /* 0x0000000105050836 */ /* 0x000fc80000000000 */
[----:B------:R-:W-:Y:S01]  /*0270*/  IMAD.MOV.U32 R6, RZ, RZ, R5 ;  /* 0x000000ffff067224 */ /* 0x000fe200078e0005 */
[----:B------:R-:W-:-:S03]  /*0280*/  SHF.R.S32.HI R5, RZ, 0x1f, R4 ;  /* 0x0000001fff057819 */ /* 0x000fc60000011404 */
[----:B------:R-:W-:Y:S01]  /*0290*/  @!P2 IMAD.MOV R6, RZ, RZ, -R6 ;  /* 0x000000ffff06a224 */ /* 0x000fe200078e0a06 */
[----:B------:R-:W-:Y:S02]  /*02a0*/  @!P1 LOP3.LUT R6, RZ, R7, RZ, 0x33, !PT ;  /* 0x00000007ff069212 */ /* 0x000fe400078e33ff */
[----:B------:R-:W-:-:S03]  /*02b0*/  LEA.HI R5, R5, R4, RZ, 0x7 ;  /* 0x0000000405057211 */ /* 0x000fc600078f38ff */
[----:B------:R-:W-:Y:S02]  /*02c0*/  IMAD.SHL.U32 R9, R6, 0x8, RZ ;  /* 0x0000000806097824 */ /* 0x000fe400078e00ff */
[----:B------:R-:W-:-:S03]  /*02d0*/  IMAD.MOV R6, RZ, RZ, -R6 ;  /* 0x000000ffff067224 */ /* 0x000fc600078e0a06 */
[----:B------:R-:W-:Y:S01]  /*02e0*/  LEA.HI.SX32 R5, R5, -R9, 0x19 ;  /* 0x8000000905057211 */ /* 0x000fe200078fcaff */
[----:B------:R-:W-:-:S03]  /*02f0*/  IMAD R14, R7, R6, R0 ;  /* 0x00000006070e7224 */ /* 0x000fc600078e0200 */
[----:B------:R-:W-:Y:S02]  /*0300*/  VIMNMX R11, R5, 0x8, PT ;  /* 0x00000008050b7848 */ /* 0x000fe40003fe0100 */
[----:B------:R-:W-:Y:S02]  /*0310*/  IABS R6, R14 ;  /* 0x0000000e00067213 */ /* 0x000fe40000000000 */
[----:B------:R-:W-:-:S04]  /*0320*/  IABS R12, R11 ;  /* 0x0000000b000c7213 */ /* 0x000fc80000000000 */
[----:B------:R-:W1:Y:S08]  /*0330*/  I2F.RP R8, R12 ;  /* 0x0000000c00087306 */ /* 0x000e700000209400 */
[----:B-1----:R-:W1:Y:S02]  /*0340*/  MUFU.RCP R8, R8 ;  /* 0x0000000800087308 */ /* 0x002e640000001000 */
[----:B-1----:R-:W-:-:S06]  /*0350*/  VIADD R4, R8, 0xffffffe ;  /* 0x0ffffffe08047836 */ /* 0x002fcc0000000000 */
[----:B------:R-:W1:Y:S08]  /*0360*/  I2F.RP R8, R15 ;  /* 0x0000000f00087306 */ /* 0x000e700000209400 */
[----:B------:R2:W5:Y:S08]  /*0370*/  F2I.FTZ.U32.TRUNC.NTZ R5, R4 ;  /* 0x0000000400057305 */ /* 0x000570000021f000 */
[----:B-1----:R-:W1:Y:S01]  /*0380*/  MUFU.RCP R8, R8 ;  /* 0x0000000800087308 */ /* 0x002e620000001000 */
[----:B--2---:R-:W-:-:S02]  /*0390*/  IMAD.MOV.U32 R4, RZ, RZ, RZ ;  /* 0x000000ffff047224 */ /* 0x004fc400078e00ff */
[----:B-----5:R-:W-:-:S04]  /*03a0*/  IMAD.MOV R10, RZ, RZ, -R5 ;  /* 0x000000ffff0a7224 */ /* 0x020fc800078e0a05 */
[----:B------:R-:W-:Y:S01]  /*03b0*/  IMAD.MOV.U32 R7, RZ, RZ, R10 ;  /* 0x000000ffff077224 */ /* 0x000fe200078e000a */
[----:B------:R-:W-:-:S03]  /*03c0*/  IABS R10, R11 ;  /* 0x0000000b000a7213 */ /* 0x000fc60000000000 */
[----:B------:R-:W-:-:S04]  /*03d0*/  IMAD R7, R7, R12, RZ ;  /* 0x0000000c07077224 */ /* 0x000fc800078e02ff */
[----:B------:R-:W-:-:S04]  /*03e0*/  IMAD.HI.U32 R5, R5, R7, R4 ;  /* 0x0000000705057227 */ /* 0x000fc800078e0004 */
[----:B------:R-:W-:Y:S02]  /*03f0*/  IMAD.MOV R7, RZ, RZ, -R10 ;  /* 0x000000ffff077224 */ /* 0x000fe400078e0a0a */
[----:B------:R-:W-:Y:S01]  /*0400*/  IMAD.HI.U32 R4, R5, R6, RZ ;  /* 0x0000000605047227 */ /* 0x000fe200078e00ff */
[----:B------:R-:W2:Y:S03]  /*0410*/  I2F.RP R10, R18 ;  /* 0x00000012000a7306 */ /* 0x000ea60000209400 */
[----:B------:R-:W-:Y:S02]  /*0420*/  IMAD R5, R4, R7, R6 ;  /* 0x0000000704057224 */ /* 0x000fe400078e0206 */
[----:B-1----:R-:W-:-:S03]  /*0430*/  VIADD R6, R8, 0xffffffe ;  /* 0x0ffffffe08067836 */ /* 0x002fc60000000000 */
[----:B------:R-:W-:Y:S01]  /*0440*/  ISETP.GT.U32.AND P1, PT, R12, R5, PT ;  /* 0x000000050c00720c */ /* 0x000fe20003f24070 */
[----:B------:R1:W5:Y:S08]  /*0450*/  F2I.FTZ.U32.TRUNC.NTZ R7, R6 ;  /* 0x0000000600077305 */ /* 0x000370000021f000 */
[----:B--2---:R-:W2:Y:S01]  /*0460*/  MUFU.RCP R10, R10 ;  /* 0x0000000a000a7308 */ /* 0x004ea20000001000 */
[----:B-1----:R-:W-:-:S03]  /*0470*/  IMAD.MOV.U32 R6, RZ, RZ, RZ ;  /* 0x000000ffff067224 */ /* 0x002fc600078e00ff */
[----:B------:R-:W-:Y:S02]  /*0480*/  @!P1 IMAD.IADD R5, R5, 0x1, -R12 ;  /* 0x0000000105059824 */ /* 0x000fe400078e0a0c */
[----:B------:R-:W-:Y:S01]  /*0490*/  @!P1 VIADD R4, R4, 0x1 ;  /* 0x0000000104049836 */ /* 0x000fe20000000000 */
[----:B------:R-:W-:Y:S02]  /*04a0*/  ISETP.NE.AND P1, PT, R11, RZ, PT ;  /* 0x000000ff0b00720c */ /* 0x000fe40003f25270 */
[----:B------:R-:W-:Y:S01]  /*04b0*/  ISETP.GE.U32.AND P0, PT, R5, R12, PT ;  /* 0x0000000c0500720c */ /* 0x000fe20003f06070 */
[----:B-----5:R-:W-:Y:S01]  /*04c0*/  IMAD.MOV R12, RZ, RZ, -R7 ;  /* 0x000000ffff0c7224 */ /* 0x020fe200078e0a07 */
[----:B------:R-:W-:-:S03]  /*04d0*/  LOP3.LUT R5, R14, R11, RZ, 0x3c, !PT ;  /* 0x0000000b0e057212 */ /* 0x000fc600078e3cff */
[----:B------:R-:W-:Y:S01]  /*04e0*/  IMAD R13, R12, R15, RZ ;  /* 0x0000000f0c0d7224 */ /* 0x000fe200078e02ff */
[----:B------:R-:W-:Y:S01]  /*04f0*/  ISETP.GE.AND P2, PT, R5, RZ, PT ;  /* 0x000000ff0500720c */ /* 0x000fe20003f46270 */
[----:B--2---:R-:W-:Y:S01]  /*0500*/  VIADD R8, R10, 0xffffffe ;  /* 0x0ffffffe0a087836 */ /* 0x004fe20000000000 */
[----:B------:R-:W1:Y:S01]  /*0510*/  S2R R5, SR_TID.X ;  /* 0x0000000000057919 */ /* 0x000e620000002100 */
[----:B------:R-:W-:-:S04]  /*0520*/  IMAD.HI.U32 R6, R7, R13, R6 ;  /* 0x0000000d07067227 */ /* 0x000fc800078e0006 */
[----:B------:R-:W-:-:S04]  /*0530*/  @P0 VIADD R4, R4, 0x1 ;  /* 0x0000000104040836 */ /* 0x000fc80000000000 */
[----:B------:R-:W-:-:S04]  /*0540*/  IMAD.MOV.U32 R21, RZ, RZ, R4 ;  /* 0x000000ffff157224 */ /* 0x000fc800078e0004 */
[----:B------:R-:W-:Y:S01]  /*0550*/  @!P2 IMAD.MOV R21, RZ, RZ, -R21 ;  /* 0x000000ffff15a224 */ /* 0x000fe200078e0a15 */
[----:B------:R-:W-:-:S05]  /*0560*/  @!P1 LOP3.LUT R21, RZ, R11, RZ, 0x33, !PT ;  /* 0x0000000bff159212 */ /* 0x000fca00078e33ff */
[----:B------:R-:W-:-:S04]  /*0570*/  IMAD.MOV R4, RZ, RZ, -R21 ;  /* 0x000000ffff047224 */ /* 0x000fc800078e0a15 */
[----:B------:R-:W-:-:S04]  /*0580*/  IMAD R4, R11, R4, R14 ;  /* 0x000000040b047224 */ /* 0x000fc800078e020e */
[----:B------:R-:W-:Y:S02]  /*0590*/  IMAD.IADD R4, R9, 0x1, R4 ;  /* 0x0000000109047824 */ /* 0x000fe400078e0204 */
[----:B------:R2:W5:Y:S02]  /*05a0*/  F2I.FTZ.U32.TRUNC.NTZ R9, R8 ;  /* 0x0000000800097305 */ /* 0x000564000021f000 */
[----:B------:R-:W-:Y:S01]  /*05b0*/  IMAD.SHL.U32 R4, R4, 0x80, RZ ;  /* 0x0000008004047824 */ /* 0x000fe200078e00ff */
[----:B-1----:R-:W-:-:S04]  /*05c0*/  SHF.R.U32.HI R11, RZ, 0x2, R5 ;  /* 0x00000002ff0b7819 */ /* 0x002fc80000011605 */
[----:B------:R-:W-:Y:S01]  /*05d0*/  SGXT.U32 R11, R11, 0x6 ;  /* 0x000000060b0b781a */ /* 0x000fe20000000000 */
[----:B--2---:R-:W-:-:S03]  /*05e0*/  IMAD.MOV.U32 R8, RZ, RZ, RZ ;  /* 0x000000ffff087224 */ /* 0x004fc600078e00ff */
[----:B------:R-:W-:Y:S02]  /*05f0*/  LOP3.LUT R10, R4, R11, RZ, 0xfc, !PT ;  /* 0x0000000b040a7212 */ /* 0x000fe400078efcff */
[----:B------:R-:W-:Y:S02]  /*0600*/  LOP3.LUT R22, R4, 0x40, R11, 0xfe, !PT ;  /* 0x0000004004167812 */ /* 0x000fe400078efe0b */
[----:B------:R-:W-:Y:S01]  /*0610*/  IABS R12, R10 ;  /* 0x0000000a000c7213 */ /* 0x000fe20000000000 */
[----:B-----5:R-:W-:Y:S01]  /*0620*/  IMAD.MOV R17, RZ, RZ, -R9 ;  /* 0x000000ffff117224 */ /* 0x020fe200078e0a09 */
[----:B------:R-:W-:Y:S02]  /*0630*/  IABS R16, R22 ;  /* 0x0000001600107213 */ /* 0x000fe40000000000 */
[----:B------:R-:W-:Y:S01]  /*0640*/  ISETP.GE.AND P3, PT, R10, RZ, PT ;  /* 0x000000ff0a00720c */ /* 0x000fe20003f66270 */
[----:B------:R-:W-:Y:S01]  /*0650*/  IMAD.MOV.U32 R13, RZ, RZ, R12 ;  /* 0x000000ffff0d7224 */ /* 0x000fe200078e000c */
[----:B------:R-:W-:Y:S01]  /*0660*/  ISETP.GE.AND P2, PT, R22, RZ, PT ;  /* 0x000000ff1600720c */ /* 0x000fe20003f46270 */
[----:B------:R-:W-:-:S02]  /*0670*/  IMAD R17, R17, R18, RZ ;  /* 0x0000001211117224 */ /* 0x000fc400078e02ff */
[----:B------:R-:W-:-:S04]  /*0680*/  IMAD.HI.U32 R7, R6, R13, RZ ;  /* 0x0000000d06077227 */ /* 0x000fc800078e00ff */
[----:B------:R-:W-:-:S04]  /*0690*/  IMAD.HI.U32 R6, R6, R16, RZ ;  /* 0x0000001006067227 */ /* 0x000fc800078e00ff */
[----:B------:R-:W-:Y:S02]  /*06a0*/  IMAD.MOV R14, RZ, RZ, -R7 ;  /* 0x000000ffff0e7224 */ /* 0x000fe400078e0a07 */
[----:B------:R-:W-:Y:S02]  /*06b0*/  IMAD.MOV R7, RZ, RZ, -R6 ;  /* 0x000000ffff077224 */ /* 0x000fe400078e0a06 */
[----:B------:R-:W-:Y:S02]  /*06c0*/  IMAD R6, R15, R14, R13 ;  /* 0x0000000e0f067224 */ /* 0x000fe400078e020d */
[----:B------:R-:W-:Y:S01]  /*06d0*/  IMAD.HI.U32 R9, R9, R17, R8 ;  /* 0x0000001109097227 */ /* 0x000fe200078e0008 */
[----:B------:R-:W-:Y:S02]  /*06e0*/  PRMT R17, R11, 0x6540, R21 ;  /* 0x000065400b117816 */ /* 0x000fe40000000015 */
[C---:B------:R-:W-:Y:S01]  /*06f0*/  ISETP.GT.U32.AND P0, PT, R15.reuse, R6, PT ;  /* 0x000000060f00720c */ /* 0x040fe20003f04070 */
[----:B------:R-:W-:Y:S01]  /*0700*/  IMAD R8, R15, R7, R16 ;  /* 0x000000070f087224 */ /* 0x000fe200078e0210 */
[----:B------:R-:W-:Y:S01]  /*0710*/  LOP3.LUT R24, R17, 0x80, RZ, 0xfc, !PT ;  /* 0x0000008011187812 */ /* 0x000fe200078efcff */
[----:B------:R-:W-:Y:S01]  /*0720*/  IMAD.SHL.U32 R12, R21, 0x100, RZ ;  /* 0x00000100150c7824 */ /* 0x000fe200078e00ff */
[----:B------:R-:W-:-:S02]  /*0730*/  LOP3.LUT R25, R17, 0xc0, RZ, 0xfc, !PT ;  /* 0x000000c011197812 */ /* 0x000fc400078efcff */
[----:B------:R-:W-:Y:S02]  /*0740*/  ISETP.GT.U32.AND P1, PT, R15, R8, PT ;  /* 0x000000080f00720c */ /* 0x000fe40003f24070 */
[----:B------:R-:W-:Y:S02]  /*0750*/  LOP3.LUT R23, R12, 0x40, R11, 0xfe, !PT ;  /* 0x000000400c177812 */ /* 0x000fe400078efe0b */
[----:B------:R-:W-:Y:S02]  /*0760*/  IABS R14, R17 ;  /* 0x00000011000e7213 */ /* 0x000fe40000000000 */
[----:B------:R-:W-:Y:S01]  /*0770*/  IABS R16, R23 ;  /* 0x0000001700107213 */ /* 0x000fe20000000000 */
[----:B------:R-:W-:Y:S01]  /*0780*/  @!P0 IMAD.IADD R6, R6, 0x1, -R15 ;  /* 0x0000000106068824 */ /* 0x000fe200078e0a0f */
[----:B------:R-:W-:Y:S01]  /*0790*/  IABS R19, R24 ;  /* 0x0000001800137213 */ /* 0x000fe20000000000 */
[----:B------:R-:W-:Y:S01]  /*07a0*/  IMAD.HI.U32 R7, R9, R14, RZ ;  /* 0x0000000e09077227 */ /* 0x000fe200078e00ff */
[----:B------:R-:W-:-:S02]  /*07b0*/  IABS R20, R25 ;  /* 0x0000001900147213 */ /* 0x000fc40000000000 */
[----:B------:R-:W-:Y:S01]  /*07c0*/  ISETP.GE.AND P4, PT, R17, RZ, PT ;  /* 0x000000ff1100720c */ /* 0x000fe20003f86270 */
[----:B------:R-:W-:Y:S01]  /*07d0*/  IMAD.HI.U32 R12, R9, R16, RZ ;  /* 0x00000010090c7227 */ /* 0x000fe200078e00ff */
[----:B------:R-:W-:-:S03]  /*07e0*/  ISETP.GT.U32.AND P0, PT, R15, R6, PT ;  /* 0x000000060f00720c */ /* 0x000fc60003f04070 */
[----:B------:R-:W-:Y:S02]  /*07f0*/  @!P1 IMAD.IADD R8, R8, 0x1, -R15 ;  /* 0x0000000108089824 */ /* 0x000fe400078e0a0f */
[----:B------:R-:W-:Y:S02]  /*0800*/  IMAD.MOV R17, RZ, RZ, -R12 ;  /* 0x000000ffff117224 */ /* 0x000fe400078e0a0c */
[----:B------:R-:W-:Y:S01]  /*0810*/  IMAD.HI.U32 R13, R9, R19, RZ ;  /* 0x00000013090d7227 */ /* 0x000fe200078e00ff */
[----:B------:R-:W-:-:S03]  /*0820*/  ISETP.GT.U32.AND P1, PT, R15, R8, PT ;  /* 0x000000080f00720c */ /* 0x000fc60003f24070 */
[----:B------:R-:W-:-:S04]  /*0830*/  IMAD.HI.U32 R9, R9, R20, RZ ;  /* 0x0000001409097227 */ /* 0x000fc800078e00ff */
[C---:B------:R-:W-:Y:S02]  /*0840*/  IMAD R10, R18.reuse, R17, R16 ;  /* 0x00000011120a7224 */ /* 0x040fe400078e0210 */
[----:B------:R-:W-:Y:S02]  /*0850*/  IMAD.MOV R13, RZ, RZ, -R13 ;  /* 0x000000ffff0d7224 */ /* 0x000fe400078e0a0d */
[----:B------:R-:W-:Y:S01]  /*0860*/  IMAD.MOV R17, RZ, RZ, -R9 ;  /* 0x000000ffff117224 */ /* 0x000fe200078e0a09 */
[C---:B------:R-:W-:Y:S01]  /*0870*/  ISETP.GT.U32.AND P6, PT, R18.reuse, R10, PT ;  /* 0x0000000a1200720c */ /* 0x040fe20003fc4070 */
[----:B------:R-:W-:Y:S02]  /*0880*/  IMAD.MOV R7, RZ, RZ, -R7 ;  /* 0x000000ffff077224 */ /* 0x000fe400078e0a07 */
[C---:B------:R-:W-:Y:S02]  /*0890*/  IMAD R12, R18.reuse, R13, R19 ;  /* 0x0000000d120c7224 */ /* 0x040fe400078e0213 */
[----:B------:R-:W-:-:S02]  /*08a0*/  IMAD R13, R18, R17, R20 ;  /* 0x00000011120d7224 */ /* 0x000fc400078e0214 */
[----:B------:R-:W-:Y:S02]  /*08b0*/  IMAD R9, R18, R7, R14 ;  /* 0x0000000712097224 */ /* 0x000fe400078e020e */
[--C-:B------:R-:W-:Y:S01]  /*08c0*/  @!P0 IMAD.IADD R6, R6, 0x1, -R15.reuse ;  /* 0x0000000106068824 */ /* 0x100fe200078e0a0f */
[----:B------:R-:W-:Y:S01]  /*08d0*/  ISETP.GT.U32.AND P0, PT, R18, R12, PT ;  /* 0x0000000c1200720c */ /* 0x000fe20003f04070 */
[----:B------:R-:W-:Y:S01]  /*08e0*/  @!P1 IMAD.IADD R8, R8, 0x1, -R15 ;  /* 0x0000000108089824 */ /* 0x000fe200078e0a0f */
[----:B------:R-:W-:Y:S01]  /*08f0*/  ISETP.GT.U32.AND P5, PT, R18, R13, PT ;  /* 0x0000000d1200720c */ /* 0x000fe20003fa4070 */
[----:B------:R-:W-:Y:S01]  /*0900*/  @!P6 IMAD.IADD R10, R10, 0x1, -R18 ;  /* 0x000000010a0ae824 */ /* 0x000fe200078e0a12 */
[C---:B------:R-:W-:Y:S01]  /*0910*/  ISETP.GT.U32.AND P1, PT, R18.reuse, R9, PT ;  /* 0x000000091200720c */ /* 0x040fe20003f24070 */
[----:B------:R-:W-:Y:S02]  /*0920*/  IMAD.MOV.U32 R7, RZ, RZ, R6 ;  /* 0x000000ffff077224 */ /* 0x000fe400078e0006 */
[----:B------:R-:W-:Y:S01]  /*0930*/  @!P2 IMAD.MOV R8, RZ, RZ, -R8 ;  /* 0x000000ffff08a224 */ /* 0x000fe200078e0a08 */
[----:B------:R-:W-:Y:S01]  /*0940*/  ISETP.GT.U32.AND P6, PT, R18, R10, PT ;  /* 0x0000000a1200720c */ /* 0x000fe20003fc4070 */
[----:B------:R-:W-:Y:S01]  /*0950*/  @!P3 IMAD.MOV R7, RZ, RZ, -R7 ;  /* 0x000000ffff07b224 */ /* 0x000fe200078e0a07 */
[----:B------:R-:W-:Y:S01]  /*0960*/  ISETP.GE.AND P3, PT, R23, RZ, PT ;  /* 0x000000ff1700720c */ /* 0x000fe20003f66270 */
[----:B------:R-:W-:Y:S01]  /*0970*/  IMAD.SHL.U32 R17, R5, 0x10, RZ ;  /* 0x0000001005117824 */ /* 0x000fe200078e00ff */
[----:B------:R-:W-:Y:S01]  /*0980*/  ISETP.GE.AND P2, PT, R24, RZ, PT ;  /* 0x000000ff1800720c */ /* 0x000fe20003f46270 */
[--C-:B------:R-:W-:Y:S01]  /*0990*/  @!P0 IMAD.IADD R12, R12, 0x1, -R18.reuse ;  /* 0x000000010c0c8824 */ /* 0x100fe200078e0a12 */
[----:B------:R-:W-:Y:S01]  /*09a0*/  ISETP.NE.AND P0, PT, R2, RZ, PT ;  /* 0x000000ff0200720c */ /* 0x000fe20003f05270 */
[--C-:B------:R-:W-:Y:S01]  /*09b0*/  @!P5 IMAD.IADD R13, R13, 0x1, -R18.reuse ;  /* 0x000000010d0dd824 */ /* 0x100fe200078e0a12 */
[----:B------:R-:W-:Y:S01]  /*09c0*/  LOP3.LUT R2, RZ, R2, RZ, 0x33, !PT ;  /* 0x00000002ff027212 */ /* 0x000fe200078e33ff */
[--C-:B------:R-:W-:Y:S01]  /*09d0*/  @!P1 IMAD.IADD R9, R9, 0x1, -R18.reuse ;  /* 0x0000000109099824 */ /* 0x100fe200078e0a12 */
[----:B------:R-:W-:Y:S01]  /*09e0*/  ISETP.GT.U32.AND P5, PT, R18, R12, PT ;  /* 0x0000000c1200720c */ /* 0x000fe20003fa4070 */
[C---:B------:R-:W-:Y:S01]  /*09f0*/  IMAD.SHL.U32 R6, R5.reuse, 0x2, RZ ;  /* 0x0000000205067824 */ /* 0x040fe200078e00ff */
[----:B------:R-:W-:Y:S01]  /*0a00*/  SEL R19, R2, R7, !P0 ;  /* 0x0000000702137207 */ /* 0x000fe20004000000 */
[----:B------:R-:W-:Y:S01]  /*0a10*/  @!P6 IMAD.IADD R10, R10, 0x1, -R18 ;  /* 0x000000010a0ae824 */ /* 0x000fe200078e0a12 */
[----:B------:R-:W-:Y:S01]  /*0a20*/  SEL R20, R2, R8, !P0 ;  /* 0x0000000802147207 */ /* 0x000fe20004000000 */
[----:B---3--:R-:W-:Y:S01]  /*0a30*/  VIADD R24, R26, 0x3f ;  /* 0x0000003f1a187836 */ /* 0x008fe20000000000 */
[C---:B------:R-:W-:Y:S01]  /*0a40*/  ISETP.GT.U32.AND P1, PT, R18.reuse, R13, PT ;  /* 0x0000000d1200720c */ /* 0x040fe20003f24070 */
[----:B------:R-:W-:Y:S01]  /*0a50*/  @!P3 IMAD.MOV R10, RZ, RZ, -R10 ;  /* 0x000000ffff0ab224 */ /* 0x000fe200078e0a0a */
[----:B------:R-:W-:Y:S01]  /*0a60*/  ISETP.GT.U32.AND P0, PT, R18, R9, PT ;  /* 0x000000091200720c */ /* 0x000fe20003f04070 */
[----:B------:R-:W-:Y:S01]  /*0a70*/  IMAD.SHL.U32 R2, R5, 0x8, RZ ;  /* 0x0000000805027824 */ /* 0x000fe200078e00ff */
[----:B------:R-:W-:-:S02]  /*0a80*/  LOP3.LUT R8, R6, 0x30, R17, 0x48, !PT ;  /* 0x0000003006087812 */ /* 0x000fc400078e4811 */
[----:B------:R-:W-:Y:S01]  /*0a90*/  ISETP.GE.AND P6, PT, R25, RZ, PT ;  /* 0x000000ff1900720c */ /* 0x000fe20003fc6270 */
[----:B------:R-:W-:Y:S01]  /*0aa0*/  @!P5 IMAD.IADD R12, R12, 0x1, -R18 ;  /* 0x000000010c0cd824 */ /* 0x000fe200078e0a12 */
[----:B------:R-:W-:Y:S01]  /*0ab0*/  LOP3.LUT R16, R17, 0x30, RZ, 0xc0, !PT ;  /* 0x0000003011107812 */ /* 0x000fe200078ec0ff */
[----:B------:R-:W-:Y:S01]  /*0ac0*/  IMAD R14, R11, 0x40, R8 ;  /* 0x000000400b0e7824 */ /* 0x000fe200078e0208 */
[----:B------:R-:W-:Y:S01]  /*0ad0*/  LOP3.LUT R15, R8, 0xfc0, R17, 0xf8, !PT ;  /* 0x00000fc0080f7812 */ /* 0x000fe200078ef811 */
[----:B------:R-:W-:Y:S01]  /*0ae0*/  VIADD R11, R26, 0xffffffc0 ;  /* 0xffffffc01a0b7836 */ /* 0x000fe20000000000 */
[----:B------:R-:W-:Y:S01]  /*0af0*/  LOP3.LUT R8, RZ, R3, RZ, 0x33, !PT ;  /* 0x00000003ff087212 */ /* 0x000fe200078e33ff */
[--C-:B------:R-:W-:Y:S01]  /*0b00*/  @!P1 IMAD.IADD R13, R13, 0x1, -R18.reuse ;  /* 0x000000010d0d9824 */ /* 0x100fe200078e0a12 */
[----:B------:R-:W-:Y:S01]  /*0b10*/  ISETP.GT.AND P5, PT, R24, 0x3f, PT ;  /* 0x0000003f1800780c */ /* 0x000fe20003fa4270 */
[----:B------:R-:W-:Y:S01]  /*0b20*/  @!P0 IMAD.IADD R9, R9, 0x1, -R18 ;  /* 0x0000000109098824 */ /* 0x000fe200078e0a12 */
[C---:B------:R-:W-:Y:S01]  /*0b30*/  ISETP.GE.AND P1, PT, R16.reuse, R11, PT ;  /* 0x0000000b1000720c */ /* 0x040fe20003f26270 */
[----:B------:R-:W-:Y:S01]  /*0b40*/  @!P2 IMAD.MOV R12, RZ, RZ, -R12 ;  /* 0x000000ffff0ca224 */ /* 0x000fe200078e0a0c */
[----:B------:R-:W-:Y:S01]  /*0b50*/  ISETP.GE.AND P0, PT, R16, R26, PT ;  /* 0x0000001a1000720c */ /* 0x000fe20003f06270 */
[----:B------:R-:W-:Y:S01]  /*0b60*/  @!P4 IMAD.MOV R9, RZ, RZ, -R9 ;  /* 0x000000ffff09c224 */ /* 0x000fe200078e0a09 */
[----:B------:R-:W-:Y:S01]  /*0b70*/  SEL R11, RZ, 0x10, P1 ;  /* 0x00000010ff0b7807 */ /* 0x000fe20000800000 */
[----:B------:R-:W-:Y:S01]  /*0b80*/  @!P6 IMAD.MOV R13, RZ, RZ, -R13 ;  /* 0x000000ffff0de224 */ /* 0x000fe200078e0a0d */
[----:B------:R-:W-:Y:S01]  /*0b90*/  ISETP.NE.AND P1, PT, R3, RZ, PT ;  /* 0x000000ff0300720c */ /* 0x000fe20003f25270 */
[-CC-:B------:R-:W-:Y:S01]  /*0ba0*/  IMAD R22, R19, R27.reuse, R16.reuse ;  /* 0x0000001b13167224 */ /* 0x180fe200078e0210 */
[----:B------:R-:W-:Y:S01]  /*0bb0*/  SEL R7, RZ, 0x10, !P5 ;  /* 0x00000010ff077807 */ /* 0x000fe20006800000 */
[----:B------:R-:W-:Y:S01]  /*0bc0*/  IMAD R27, R20, R27, R16 ;  /* 0x0000001b141b7224 */ /* 0x000fe200078e0210 */
[----:B------:R-:W-:-:S02]  /*0bd0*/  SEL R9, R8, R9, !P1 ;  /* 0x0000000908097207 */ /* 0x000fc40004800000 */
[C---:B------:R-:W-:Y:S02]  /*0be0*/  SEL R3, R8.reuse, R10, !P1 ;  /* 0x0000000a08037207 */ /* 0x040fe40004800000 */
[C---:B------:R-:W-:Y:S01]  /*0bf0*/  SEL R17, R8.reuse, R12, !P1 ;  /* 0x0000000c08117207 */ /* 0x040fe20004800000 */
[--C-:B------:R-:W-:Y:S01]  /*0c00*/  IMAD R9, R9, UR4, R16.reuse ;  /* 0x0000000409097c24 */ /* 0x100fe2000f8e0210 */
[----:B------:R-:W-:Y:S01]  /*0c10*/  SEL R13, R8, R13, !P1 ;  /* 0x0000000d080d7207 */ /* 0x000fe20004800000 */
[--C-:B------:R-:W-:Y:S01]  /*0c20*/  IMAD R3, R3, UR4, R16.reuse ;  /* 0x0000000403037c24 */ /* 0x100fe2000f8e0210 */
[----:B------:R-:W-:Y:S01]  /*0c30*/  SEL R7, R7, RZ, !P0 ;  /* 0x000000ff07077207 */ /* 0x000fe20004000000 */
[--C-:B------:R-:W-:Y:S01]  /*0c40*/  IMAD R17, R17, UR4, R16.reuse ;  /* 0x0000000411117c24 */ /* 0x100fe2000f8e0210 */
[----:B------:R-:W-:Y:S01]  /*0c50*/  LOP3.LUT R2, R2, 0xf8, RZ, 0xc0, !PT ;  /* 0x000000f802027812 */ /* 0x000fe200078ec0ff */
[----:B------:R-:W-:Y:S01]  /*0c60*/  IMAD R13, R13, UR4, R16 ;  /* 0x000000040d0d7c24 */ /* 0x000fe2000f8e0210 */
[----:B------:R-:W-:Y:S01]  /*0c70*/  ISETP.NE.U32.AND P1, PT, R7, RZ, PT ;  /* 0x000000ff0700720c */ /* 0x000fe20003f25070 */
[----:B------:R-:W-:Y:S01]  /*0c80*/  UMOV UR4, 0x400 ;  /* 0x0000040000047882 */ /* 0x000fe20000000000 */
[----:B------:R-:W-:Y:S01]  /*0c90*/  SHF.R.S32.HI R7, RZ, 0x1f, R9 ;  /* 0x0000001fff077819 */ /* 0x000fe20000011409 */
[----:B----4-:R-:W-:Y:S01]  /*0ca0*/  UPRMT UR7, UR7, 0x654, UR4 ;  /* 0x0000065407077896 */ /* 0x010fe20008000004 */
[----:B------:R-:W-:-:S02]  /*0cb0*/  IADD3 R18, P2, R9, UR8, RZ ;  /* 0x0000000809127c10 */ /* 0x000fc4000ff5e0ff */
[----:B------:R-:W-:Y:S01]  /*0cc0*/  SHF.R.S32.HI R8, RZ, 0x1f, R3 ;  /* 0x0000001fff087819 */ /* 0x000fe20000011403 */
[----:B------:R-:W-:Y:S01]  /*0cd0*/  UIADD3 UR22, UR7, 0x800, URZ ;  /* 0x0000080007167890 */ /* 0x000fe2000fffe03f */
[----:B------:R-:W-:Y:S01]  /*0ce0*/  IADD3 R20, P3, R3, UR8, RZ ;  /* 0x0000000803147c10 */ /* 0x000fe2000ff7e0ff */
[----:B------:R-:W-:Y:S01]  /*0cf0*/  UIADD3 UR23, UR7, 0x6800, URZ ;  /* 0x0000680007177890 */ /* 0x000fe2000fffe03f */
[----:B------:R-:W-:Y:S02]  /*0d00*/  SHF.R.S32.HI R3, RZ, 0x1f, R17 ;  /* 0x0000001fff037819 */ /* 0x000fe40000011411 */
[----:B------:R-:W-:Y:S01]  /*0d10*/  IADD3 R154, P4, R17, UR8, RZ ;  /* 0x00000008119a7c10 */ /* 0x000fe2000ff9e0ff */
[----:B------:R-:W-:Y:S01]  /*0d20*/  VIADD R17, R15, UR7 ;  /* 0x000000070f117c36 */ /* 0x000fe20008000000 */
[----:B------:R-:W-:Y:S02]  /*0d30*/  SHF.R.S32.HI R9, RZ, 0x1f, R13 ;  /* 0x0000001fff097819 */ /* 0x000fe4000001140d */
[----:B------:R-:W-:-:S02]  /*0d40*/  IADD3 R156, P6, R13, UR8, RZ ;  /* 0x000000080d9c7c10 */ /* 0x000fc4000ffde0ff */
[----:B------:R-:W-:Y:S02]  /*0d50*/  PRMT R2, R2, 0x6540, R21 ;  /* 0x0000654002027816 */ /* 0x000fe40000000015 */
[----:B------:R-:W-:Y:S02]  /*0d60*/  IADD3.X R19, R7, UR9, RZ, P2, !PT ;  /* 0x0000000907137c10 */ /* 0x000fe400097fe4ff */
[----:B------:R-:W-:Y:S02]  /*0d70*/  IADD3.X R21, R8, UR9, RZ, P3, !PT ;  /* 0x0000000908157c10 */ /* 0x000fe40009ffe4ff */
[----:B------:R-:W-:Y:S02]  /*0d80*/  IADD3.X R155, R3, UR9, RZ, P4, !PT ;  /* 0x00000009039b7c10 */ /* 0x000fe4000a7fe4ff */
[----:B------:R-:W-:Y:S01]  /*0d90*/  IADD3.X R157, R9, UR9, RZ, P6, !PT ;  /* 0x00000009099d7c10 */ /* 0x000fe2000b7fe4ff */
[----:B------:R-:W-:Y:S01]  /*0da0*/  ULDC.64 UR8, c[0x0][0x210] ;  /* 0x0000840000087ab9 */ /* 0x000fe20000000a00 */
[----:B------:R-:W-:-:S02]  /*0db0*/  SHF.R.S32.HI R3, RZ, 0x1f, R22 ;  /* 0x0000001fff037819 */ /* 0x000fc40000011416 */
[----:B------:R-:W-:Y:S02]  /*0dc0*/  IADD3 R22, P2, R22, UR8, RZ ;  /* 0x0000000816167c10 */ /* 0x000fe4000ff5e0ff */
[----:B------:R-:W-:Y:S02]  /*0dd0*/  SHF.R.S32.HI R7, RZ, 0x1f, R27 ;  /* 0x0000001fff077819 */ /* 0x000fe4000001141b */
[----:B------:R-:W-:Y:S02]  /*0de0*/  IADD3 R152, P3, R27, UR8, RZ ;  /* 0x000000081b987c10 */ /* 0x000fe4000ff7e0ff */
[----:B------:R-:W-:Y:S01]  /*0df0*/  IADD3.X R23, R3, UR9, RZ, P2, !PT ;  /* 0x0000000903177c10 */ /* 0x000fe200097fe4ff */
[----:B------:R-:W-:Y:S01]  /*0e00*/  VIADD R3, R14, UR7 ;  /* 0x000000070e037c36 */ /* 0x000fe20008000000 */
[----:B------:R-:W-:Y:S02]  /*0e10*/  IADD3.X R153, R7, UR9, RZ, P3, !PT ;  /* 0x0000000907997c10 */ /* 0x000fe40009ffe4ff */
[----:B------:R-:W-:-:S02]  /*0e20*/  ISETP.GT.AND P0, PT, R24, 0x7f, PT ;  /* 0x0000007f1800780c */ /* 0x000fc40003f04270 */
[----:B------:R-:W-:Y:S01]  /*0e30*/  @!PT LDS RZ, [RZ] ;  /* 0x00000000fffff984 */ /* 0x000fe20000000800 */
[----:B------:R-:W-:Y:S01]  /*0e40*/  @!PT LDS RZ, [RZ] ;  /* 0x00000000fffff984 */ /* 0x000fe20000000800 */
[----:B------:R-:W-:Y:S01]  /*0e50*/  @!PT LDS RZ, [RZ] ;  /* 0x00000000fffff984 */ /* 0x000fe20000000800 */
[----:B------:R1:W-:Y:S01]  /*0e60*/  LDGSTS.E.BYPASS.128 [R3+0x800], desc[UR20][R22.64], P1 ;  /* 0x0080000016037fae */ /* 0x0003e20008901c54 */
[--C-:B------:R-:W-:Y:S02]  /*0e70*/  SHF.R.U32.HI R13, RZ, 0x5, R5.reuse ;  /* 0x00000005ff0d7819 */ /* 0x100fe40000011605 */
[----:B------:R-:W-:Y:S01]  /*0e80*/  SEL R11, R11, RZ, P0 ;  /* 0x000000ff0b0b7207 */ /* 0x000fe20000000000 */
[----:B------:R1:W-:Y:S01]  /*0e90*/  LDGSTS.E.BYPASS.128 [R17+0x1800], desc[UR20][R152.64], P1 ;  /* 0x0180000098117fae */ /* 0x0003e20008901c54 */
[----:B------:R-:W-:Y:S02]  /*0ea0*/  SGXT.U32 R13, R13, 0x3 ;  /* 0x000000030d0d781a */ /* 0x000fe40000000000 */
[----:B------:R-:W-:Y:S01]  /*0eb0*/  ISETP.NE.U32.AND P0, PT, R11, RZ, PT ;  /* 0x000000ff0b00720c */ /* 0x000fe20003f05070 */
[----:B------:R-:W0:Y:S01]  /*0ec0*/  LDGDEPBAR ;  /* 0x00000000000079af */ /* 0x000e220000000000 */
[----:B------:R-:W-:Y:S02]  /*0ed0*/  LOP3.LUT R11, R4, R13, RZ, 0xfc, !PT ;  /* 0x0000000d040b7212 */ /* 0x000fe400078efcff */
[----:B------:R-:W-:Y:S01]  /*0ee0*/  LOP3.LUT R12, R5, 0x1f, RZ, 0xc0, !PT ;  /* 0x0000001f050c7812 */ /* 0x000fe200078ec0ff */
[----:B------:R1:W-:Y:S01]  /*0ef0*/  LDGSTS.E.BYPASS.128 [R3+0x6800], desc[UR20][R18.64], P1 ;  /* 0x0680000012037fae */ /* 0x0003e20008901c54 */
[----:B------:R-:W-:-:S02]  /*0f00*/  SHF.R.U32.HI R4, RZ, 0x5, R5 ;  /* 0x00000005ff047819 */ /* 0x000fc40000011605 */
[C---:B------:R-:W-:Y:S01]  /*0f10*/  LOP3.LUT R9, R11.reuse, 0x8, RZ, 0xfc, !PT ;  /* 0x000000080b097812 */ /* 0x040fe200078efcff */
[----:B------:R1:W-:Y:S01]  /*0f20*/  LDGSTS.E.BYPASS.128 [R17+0x7800], desc[UR20][R20.64], P1 ;  /* 0x0780000014117fae */ /* 0x0003e20008901c54 */
[C---:B------:R-:W-:Y:S02]  /*0f30*/  LOP3.LUT R10, R11.reuse, 0x10, RZ, 0xfc, !PT ;  /* 0x000000100b0a7812 */ /* 0x040fe400078efcff */
[C---:B------:R-:W-:Y:S01]  /*0f40*/  LOP3.LUT R8, R11.reuse, 0x18, RZ, 0xfc, !PT ;  /* 0x000000180b087812 */ /* 0x040fe200078efcff */
[----:B------:R1:W-:Y:S01]  /*0f50*/  LDGSTS.E.BYPASS.128 [R17+0x8800], desc[UR20][R154.64], P1 ;  /* 0x088000009a117fae */ /* 0x0003e20008901c54 */
[C---:B------:R-:W-:Y:S02]  /*0f60*/  LOP3.LUT R7, R11.reuse, 0x20, RZ, 0xfc, !PT ;  /* 0x000000200b077812 */ /* 0x040fe400078efcff */
[C---:B------:R-:W-:Y:S01]  /*0f70*/  LOP3.LUT R173, R11.reuse, 0x28, RZ, 0xfc, !PT ;  /* 0x000000280bad7812 */ /* 0x040fe200078efcff */
[----:B------:R1:W-:Y:S01]  /*0f80*/  LDGSTS.E.BYPASS.128 [R17+0x9800], desc[UR20][R156.64], P1 ;  /* 0x098000009c117fae */ /* 0x0003e20008901c54 */
[----:B------:R-:W-:-:S02]  /*0f90*/  LOP3.LUT R172, R11, 0x30, RZ, 0xfc, !PT ;  /* 0x000000300bac7812 */ /* 0x000fc400078efcff */
[C---:B------:R-:W-:Y:S01]  /*0fa0*/  LOP3.LUT R171, R11.reuse, 0x38, RZ, 0xfc, !PT ;  /* 0x000000380bab7812 */ /* 0x040fe200078efcff */
[----:B------:R-:W0:Y:S01]  /*0fb0*/  LDGDEPBAR ;  /* 0x00000000000079af */ /* 0x000e220000000000 */
[C---:B------:R-:W-:Y:S02]  /*0fc0*/  LOP3.LUT R170, R11.reuse, 0x40, RZ, 0xfc, !PT ;  /* 0x000000400baa7812 */ /* 0x040fe400078efcff */
[C---:B------:R-:W-:Y:S01]  /*0fd0*/  LOP3.LUT R169, R11.reuse, 0x48, RZ, 0xfc, !PT ;  /* 0x000000480ba97812 */ /* 0x040fe200078efcff */
[----:B------:R-:W-:Y:S01]  /*0fe0*/  BAR.SYNC.DEFER_BLOCKING 0x0 ;  /* 0x0000000000007b1d */ /* 0x000fe20000010000 */
[C---:B------:R-:W-:Y:S02]  /*0ff0*/  LOP3.LUT R168, R11.reuse, 0x50, RZ, 0xfc, !PT ;  /* 0x000000500ba87812 */ /* 0x040fe400078efcff */
[C---:B------:R-:W-:Y:S02]  /*1000*/  LOP3.LUT R167, R11.reuse, 0x58, RZ, 0xfc, !PT ;  /* 0x000000580ba77812 */ /* 0x040fe400078efcff */
[----:B------:R-:W-:-:S02]  /*1010*/  LOP3.LUT R166, R11, 0x60, RZ, 0xfc, !PT ;  /* 0x000000600ba67812 */ /* 0x000fc400078efcff */
[C---:B------:R-:W-:Y:S02]  /*1020*/  LOP3.LUT R165, R11.reuse, 0x68, RZ, 0xfc, !PT ;  /* 0x000000680ba57812 */ /* 0x040fe400078efcff */
[C---:B------:R-:W-:Y:S02]  /*1030*/  LOP3.LUT R162, R11.reuse, 0x70, RZ, 0xfc, !PT ;  /* 0x000000700ba27812 */ /* 0x040fe400078efcff */
[----:B------:R-:W-:Y:S01]  /*1040*/  LOP3.LUT R164, R11, 0x78, RZ, 0xfc, !PT ;  /* 0x000000780ba47812 */ /* 0x000fe200078efcff */
[----:B------:R-:W-:Y:S01]  /*1050*/  @!PT LDS RZ, [RZ] ;  /* 0x00000000fffff984 */ /* 0x000fe20000000800 */
[----:B------:R-:W-:Y:S01]  /*1060*/  @!PT LDS RZ, [RZ] ;  /* 0x00000000fffff984 */ /* 0x000fe20000000800 */
[----:B------:R-:W-:Y:S01]  /*1070*/  @!PT LDS RZ, [RZ] ;  /* 0x00000000fffff984 */ /* 0x000fe20000000800 */
[----:B------:R1:W-:Y:S04]  /*1080*/  LDGSTS.E.BYPASS.128 [R3+0x2800], desc[UR20][R22.64+0x40], P0 ;  /* 0x0280004016037fae */ /* 0x0003e80008101c54 */
[----:B------:R1:W-:Y:S04]  /*1090*/  LDGSTS.E.BYPASS.128 [R17+0x3800], desc[UR20][R152.64+0x40], P0 ;  /* 0x0380004098117fae */ /* 0x0003e80008101c54 */
[----:B------:R-:W0:Y:S04]  /*10a0*/  LDGDEPBAR ;  /* 0x00000000000079af */ /* 0x000e280000000000 */
[----:B------:R1:W-:Y:S04]  /*10b0*/  LDGSTS.E.BYPASS.128 [R3+0xa800], desc[UR20][R18.64+0x40], P0 ;  /* 0x0a80004012037fae */ /* 0x0003e80008101c54 */
[----:B------:R1:W-:Y:S04]  /*10c0*/  LDGSTS.E.BYPASS.128 [R17+0xb800], desc[UR20][R20.64+0x40], P0 ;  /* 0x0b80004014117fae */ /* 0x0003e80008101c54 */
[----:B------:R1:W-:Y:S04]  /*10d0*/  LDGSTS.E.BYPASS.128 [R17+0xc800], desc[UR20][R154.64+0x40], P0 ;  /* 0x0c8000409a117fae */ /* 0x0003e80008101c54 */
[----:B------:R1:W-:Y:S04]  /*10e0*/  LDGSTS.E.BYPASS.128 [R17+0xd800], desc[UR20][R156.64+0x40], P0 ;  /* 0x0d8000409c117fae */ /* 0x0003e80008101c54 */
[----:B------:R-:W0:Y:S01]  /*10f0*/  LDGDEPBAR ;  /* 0x00000000000079af */ /* 0x000e220000000000 */
[----:B-1----:R-:W-:Y:S05]  /*1100*/  @P5 BRA `(.L_x_0) ;  /* 0x00000004000c5947 */ /* 0x002fea0003800000 */
[----:B------:R-:W-:Y:S01]  /*1110*/  IMAD.SHL.U32 R4, R4, 0x2, RZ ;  /* 0x0000000204047824 */ /* 0x000fe200078e00ff */
[----:B------:R-:W-:Y:S01]  /*1120*/  CS2R R24, SRZ ;  /* 0x0000000000187805 */ /* 0x000fe2000001ff00 */
[----:B-1----:R-:W-:Y:S01]  /*1130*/  IMAD.MOV.U32 R3, RZ, RZ, RZ ;  /* 0x000000ffff037224 */ /* 0x002fe200078e00ff */
[----:B------:R-:W-:Y:S02]  /*1140*/  CS2R R26, SRZ ;  /* 0x00000000001a7805 */ /* 0x000fe4000001ff00 */
[----:B------:R-:W-:Y:S02]  /*1150*/  CS2R R28, SRZ ;  /* 0x00000000001c7805 */ /* 0x000fe4000001ff00 */
[----:B------:R-:W-:Y:S02]  /*1160*/  CS2R R30, SRZ ;  /* 0x00000000001e7805 */ /* 0x000fe4000001ff00 */
[----:B------:R-:W-:Y:S02]  /*1170*/  CS2R R32, SRZ ;  /* 0x0000000000207805 */ /* 0x000fe4000001ff00 */
[----:B------:R-:W-:-:S02]  /*1180*/  CS2R R34, SRZ ;  /* 0x0000000000227805 */ /* 0x000fc4000001ff00 */
[----:B------:R-:W-:Y:S02]  /*1190*/  CS2R R36, SRZ ;  /* 0x0000000000247805 */ /* 0x000fe4000001ff00 */
        /* <DEDUP_REMOVED lines=56> */
[----:B------:R-:W-:Y:S01]  /*1520*/  CS2R R150, SRZ ;  /* 0x0000000000967805 */ /* 0x000fe2000001ff00 */
[----:B------:R-:W-:Y:S06]  /*1530*/  BRA `(.L_x_1) ;  /* 0x0000000800fc7947 */ /* 0x000fec0003800000 */
.L_x_0:
[----:B-1----:R-:W-:Y:S01]  /*1540*/  SHF.R.S32.HI R3, RZ, 0x1f, R24 ;  /* 0x0000001fff037819 */ /* 0x002fe20000011418 */
[----:B------:R-:W-:Y:S01]  /*1550*/  VIADD R159, R26, 0xffffff80 ;  /* 0xffffff801a9f7836 */ /* 0x000fe20000000000 */
[----:B------:R-:W-:Y:S02]  /*1560*/  IADD3 R188, P3, R18, 0x80, RZ ;  /* 0x0000008012bc7810 */ /* 0x000fe40007f7e0ff */
[----:B------:R-:W-:Y:S02]  /*1570*/  CS2R R26, SRZ ;  /* 0x00000000001a7805 */ /* 0x000fe4000001ff00 */
[C---:B------:R-:W-:Y:S01]  /*1580*/  LOP3.LUT R184, R4.reuse, 0x7fffffc, RZ, 0xc0, !PT ;  /* 0x07fffffc04b87812 */ /* 0x040fe200078ec0ff */
[----:B------:R-:W-:Y:S01]  /*1590*/  IMAD.SHL.U32 R4, R4, 0x2, RZ ;  /* 0x0000000204047824 */ /* 0x000fe200078e00ff */
[----:B------:R-:W-:Y:S01]  /*15a0*/  LEA.HI R17, R3, R24, RZ, 0x6 ;  /* 0x0000001803117211 */ /* 0x000fe200078f30ff */
[----:B------:R-:W-:Y:S01]  /*15b0*/  IMAD.X R179, RZ, RZ, R19, P3 ;  /* 0x000000ffffb37224 */ /* 0x000fe200018e0613 */
[----:B------:R-:W-:Y:S01]  /*15c0*/  IADD3 R185, P0, R156, 0x80, RZ ;  /* 0x000000809cb97810 */ /* 0x000fe20007f1e0ff */
[----:B------:R-:W-:Y:S01]  /*15d0*/  IMAD.MOV.U32 R3, RZ, RZ, RZ ;  /* 0x000000ffff037224 */ /* 0x000fe200078e00ff */
[----:B------:R-:W-:-:S02]  /*15e0*/  IADD3 R186, P1, R154, 0x80, RZ ;  /* 0x000000809aba7810 */ /* 0x000fc40007f3e0ff */
[----:B------:R-:W-:Y:S02]  /*15f0*/  CS2R R24, SRZ ;  /* 0x0000000000187805 */ /* 0x000fe4000001ff00 */
[----:B------:R-:W-:Y:S02]  /*1600*/  IADD3 R187, P2, R20, 0x80, RZ ;  /* 0x0000008014bb7810 */ /* 0x000fe40007f5e0ff */
[----:B------:R-:W-:Y:S02]  /*1610*/  CS2R R28, SRZ ;  /* 0x00000000001c7805 */ /* 0x000fe4000001ff00 */
[----:B------:R-:W-:Y:S02]  /*1620*/  IADD3 R189, P4, R152, 0x80, RZ ;  /* 0x0000008098bd7810 */ /* 0x000fe40007f9e0ff */
[----:B------:R-:W-:Y:S02]  /*1630*/  CS2R R30, SRZ ;  /* 0x00000000001e7805 */ /* 0x000fe4000001ff00 */
[----:B------:R-:W-:-:S02]  /*1640*/  IADD3 R190, P5, R22, 0x80, RZ ;  /* 0x0000008016be7810 */ /* 0x000fc40007fbe0ff */
[----:B------:R-:W-:Y:S02]  /*1650*/  CS2R R32, SRZ ;  /* 0x0000000000207805 */ /* 0x000fe4000001ff00 */
[----:B------:R-:W-:Y:S02]  /*1660*/  SHF.R.S32.HI R17, RZ, 0x6, R17 ;  /* 0x00000006ff117819 */ /* 0x000fe40000011411 */
[----:B------:R-:W-:Y:S02]  /*1670*/  CS2R R34, SRZ ;  /* 0x0000000000227805 */ /* 0x000fe4000001ff00 */
[----:B------:R-:W-:Y:S02]  /*1680*/  LOP3.LUT R19, R4, 0x6, RZ, 0xc0, !PT ;  /* 0x0000000604137812 */ /* 0x000fe400078ec0ff */
        /* <DEDUP_REMOVED lines=57> */
[----:B------:R-:W-:Y:S01]  /*1a20*/  CS2R R150, SRZ ;  /* 0x0000000000967805 */ /* 0x000fe2000001ff00 */
[----:B------:R-:W-:Y:S01]  /*1a30*/  IMAD.X R176, RZ, RZ, R157, P0 ;  /* 0x000000ffffb07224 */ /* 0x000fe200000e069d */
[----:B------:R-:W-:Y:S01]  /*1a40*/  LOP3.LUT R158, R19, 0xffffff00, R6, 0xf8, !PT ;  /* 0xffffff00139e7812 */ /* 0x000fe200078ef806 */
[----:B------:R-:W-:Y:S01]  /*1a50*/  IMAD.X R177, RZ, RZ, R155, P1 ;  /* 0x000000ffffb17224 */ /* 0x000fe200008e069b */
[----:B------:R-:W-:Y:S01]  /*1a60*/  UMOV UR18, 0xffffffff ;  /* 0xffffffff00127882 */ /* 0x000fe20000000000 */
[----:B------:R-:W-:Y:S01]  /*1a70*/  IMAD.X R178, RZ, RZ, R21, P2 ;  /* 0x000000ffffb27224 */ /* 0x000fe200010e0615 */
[----:B------:R-:W-:Y:S01]  /*1a80*/  UMOV UR5, URZ ;  /* 0x0000003f00057c82 */ /* 0x000fe20008000000 */
[----:B------:R-:W-:Y:S01]  /*1a90*/  IMAD.X R180, RZ, RZ, R153, P4 ;  /* 0x000000ffffb47224 */ /* 0x000fe200020e0699 */
[----:B------:R-:W-:Y:S01]  /*1aa0*/  UMOV UR6, URZ ;  /* 0x0000003f00067c82 */ /* 0x000fe20008000000 */
[----:B------:R-:W-:Y:S01]  /*1ab0*/  IMAD.X R181, RZ, RZ, R23, P5 ;  /* 0x000000ffffb57224 */ /* 0x000fe200028e0617 */
[----:B------:R-:W-:Y:S01]  /*1ac0*/  UMOV UR19, 0x1 ;  /* 0x0000000100137882 */ /* 0x000fe20000000000 */
[----:B------:R-:W-:Y:S01]  /*1ad0*/  VIADD R183, R17, 0xfffffffe ;  /* 0xfffffffe11b77836 */ /* 0x000fe20000000000 */
[----:B------:R-:W-:-:S06]  /*1ae0*/  UMOV UR4, URZ ;  /* 0x0000003f00047c82 */ /* 0x000fcc0008000000 */
.L_x_4:
[----:B------:R-:W-:-:S04]  /*1af0*/  DEPBAR.LE SB0, 0x2 ;  /* 0x000080800000791a */ /* 0x000fc80000000000 */
[----:B------:R-:W-:Y:S01]  /*1b00*/  UIADD3 UR18, UR18, 0x1, URZ ;  /* 0x0000000112127890 */ /* 0x000fe2000fffe03f */
[----:B------:R-:W-:Y:S01]  /*1b10*/  BAR.SYNC.DEFER_BLOCKING 0x0 ;  /* 0x0000000000007b1d */ /* 0x000fe20000010000 */
[----:B------:R-:W-:Y:S02]  /*1b20*/  ISETP.NE.AND P0, PT, R12, RZ, PT ;  /* 0x000000ff0c00720c */ /* 0x000fe40003f05270 */
[----:B------:R-:W-:Y:S01]  /*1b30*/  UISETP.GE.AND UP0, UPT, UR18, 0x3, UPT ;  /* 0x000000031200788c */ /* 0x000fe2000bf06270 */
[----:B------:R-:W-:-:S03]  /*1b40*/  ISETP.LE.AND P1, PT, R183, UR4, PT ;  /* 0x00000004b7007c0c */ /* 0x000fc6000bf23270 */
[----:B------:R-:W-:-:S04]  /*1b50*/  USEL UR18, UR18, URZ, !UP0 ;  /* 0x0000003f12127287 */ /* 0x000fc8000c000000 */
[----:B------:R-:W-:Y:S02]  /*1b60*/  ULEA UR8, UR18, UR22, 0xd ;  /* 0x0000001612087291 */ /* 0x000fe4000f8e683f */
[----:B-1----:R-:W-:Y:S01]  /*1b70*/  ULEA UR9, UR18, UR23, 0xe ;  /* 0x0000001712097291 */ /* 0x002fe2000f8e703f */
[----:B------:R-:W-:Y:S01]  /*1b80*/  CS2R.32 R21, SR_CLOCKLO ;  /* 0x0000000000157805 */ /* 0x000fe20000005000 */
[----:B------:R-:W1:Y:S01]  /*1b90*/  SHFL.IDX PT, R18, R184, RZ, 0x1f ;  /* 0x00001fffb8127589 */ /* 0x000e6200000e0000 */
[----:B------:R-:W-:Y:S01]  /*1ba0*/  USHF.R.U32.HI UR8, URZ, 0x4, UR8 ;  /* 0x000000043f087899 */ /* 0x000fe20008011608 */
[----:B------:R-:W-:Y:S01]  /*1bb0*/  WARPGROUP.ARRIVE ;  /* 0x00000000000079c5 */ /* 0x000fe20000000000 */
[----:B------:R-:W-:Y:S02]  /*1bc0*/  USHF.R.U32.HI UR9, URZ, 0x4, UR9 ;  /* 0x000000043f097899 */ /* 0x000fe40008011609 */
[----:B------:R-:W-:Y:S01]  /*1bd0*/  ULOP3.LUT UR8, UR8, 0x3fff, URZ, 0xc0, !UPT ;  /* 0x00003fff08087892 */ /* 0x000fe2000f8ec03f */
[----:B------:R-:W-:Y:S01]  /*1be0*/  UMOV UR15, 0x80000020 ;  /* 0x80000020000f7882 */ /* 0x000fe20000000000 */
[----:B------:R-:W-:Y:S01]  /*1bf0*/  UMOV UR11, 0x80000020 ;  /* 0x80000020000b7882 */ /* 0x000fe20000000000 */
[----:B-1----:R-:W-:-:S13]  /*1c00*/  R2UR UR10, R18 ;  /* 0x00000000120a72ca */ /* 0x002fda00000e0000 */
[----:B------:R-:W-:-:S04]  /*1c10*/  USHF.L.U32 UR10, UR10, 0x6, URZ ;  /* 0x000000060a0a7899 */ /* 0x000fc8000800063f */
[----:B------:R-:W-:-:S04]  /*1c20*/  ULOP3.LUT UR10, UR10, 0x1c0, URZ, 0xc0, !UPT ;  /* 0x000001c00a0a7892 */ /* 0x000fc8000f8ec03f */
[----:B------:R-:W-:Y:S02]  /*1c30*/  UIADD3 UR16, UP0, UR10, UR8, URZ ;  /* 0x000000080a107290 */ /* 0x000fe4000ff1e03f */
[----:B------:R-:W-:Y:S02]  /*1c40*/  ULOP3.LUT UR8, UR9, 0x3fff, URZ, 0xc0, !UPT ;  /* 0x00003fff09087892 */ /* 0x000fe4000f8ec03f */
[----:B------:R-:W-:Y:S02]  /*1c50*/  UIADD3.X UR17, URZ, URZ, URZ, UP0, !UPT ;  /* 0x0000003f3f117290 */ /* 0x000fe400087fe43f */
[----:B------:R-:W-:Y:S02]  /*1c60*/  ULOP3.LUT UR14, UR8, 0x4000000, URZ, 0xfc, !UPT ;  /* 0x04000000080e7892 */ /* 0x000fe4000f8efc3f */
[----:B------:R-:W-:Y:S02]  /*1c70*/  ULOP3.LUT UR12, UR16, 0x2000000, URZ, 0xfc, !UPT ;  /* 0x02000000100c7892 */ /* 0x000fe4000f8efc3f */
[----:B------:R-:W-:Y:S01]  /*1c80*/  ULOP3.LUT UR13, UR17, 0x80000020, URZ, 0xfc, !UPT ;  /* 0x80000020110d7892 */ /* 0x000fe2000f8efc3f */
[----:B------:R-:W-:Y:S01]  /*1c90*/  UMOV UR10, 0x4000002 ;  /* 0x04000002000a7882 */ /* 0x000fe20000000000 */
[----:B------:R-:W-:-:S02]  /*1ca0*/  UMOV UR9, URZ ;  /* 0x0000003f00097c82 */ /* 0x000fc40008000000 */
[----:B------:R-:W-:-:S05]  /*1cb0*/  UIADD3.64 UR10, UR8, UR10, URZ ;  /* 0x0000000a080a7297 */ /* 0x000fca000fffe03f */
[----:B------:R-:W-:Y:S01]  /*1cc0*/  QGMMA.64x256x32.F32.E4M3.E4M3 R24, gdesc[UR12], R24 ;  /* 0x03e000000c1879f3 */ /* 0x000fe20008700818 */
[----:B------:R-:W-:Y:S01]  /*1cd0*/  UMOV UR12, 0x2000002 ;  /* 0x02000002000c7882 */ /* 0x000fe20000000000 */
[----:B------:R-:W-:Y:S02]  /*1ce0*/  UMOV UR13, 0x80000020 ;  /* 0x80000020000d7882 */ /* 0x000fe40000000000 */
[----:B------:R-:W-:-:S09]  /*1cf0*/  UIADD3.64 UR8, UR16, UR12, URZ ;  /* 0x0000000c10087297 */ /* 0x000fd2000fffe03f */
[----:B------:R-:W-:Y:S03]  /*1d00*/  QGMMA.64x256x32.F32.E4M3.E4M3 R24, gdesc[UR8], R24, gsb0 ;  /* 0x03e00000081879f3 */ /* 0x000fe60008000818 */
[----:B------:R-:W-:Y:S02]  /*1d10*/  WARPGROUP.DEPBAR.LE gsb0, 0x0 ;  /* 0x00008000000079c5 */ /* 0x000fe40000010000 */
[----:B------:R-:W-:Y:S02]  /*1d20*/  CS2R.32 R19, SR_CLOCKLO ;  /* 0x0000000000137805 */ /* 0x000fe40000005000 */
[----:B------:R-:W-:Y:S01]  /*1d30*/  LOP3.LUT R18, R158, 0xe0, R3, 0xf8, !PT ;  /* 0x000000e09e127812 */ /* 0x000fe200078ef803 */
[----:B------:R-:W-:Y:S03]  /*1d40*/  BSSY B0, `(.L_x_2) ;  /* 0x0000007000007945 */ /* 0x000fe60003800000 */
[----:B------:R-:W-:Y:S01]  /*1d50*/  LEA R182, R18, UR7, 0x2 ;  /* 0x0000000712b67c11 */ /* 0x000fe2000f8e10ff */
[----:B------:R-:W-:Y:S06]  /*1d60*/  @P0 BRA `(.L_x_3) ;  /* 0x0000000000100947 */ /* 0x000fec0003800000 */
[----:B------:R-:W-:Y:S02]  /*1d70*/  IMAD.MOV.U32 R20, RZ, RZ, RZ ;  /* 0x000000ffff147224 */ /* 0x000fe400078e00ff */
[----:B------:R-:W-:-:S03]  /*1d80*/  IMAD.MOV.U32 R18, RZ, RZ, -0x80000000 ;  /* 0x80000000ff127424 */ /* 0x000fc600078e00ff */
[----:B------:R1:W-:Y:S04]  /*1d90*/  STS.64 [R182], R20 ;  /* 0x00000014b6007388 */ /* 0x0003e80000000a00 */
[----:B------:R1:W-:Y:S02]  /*1da0*/  STS.64 [R182+0x20], R18 ;  /* 0x00002012b6007388 */ /* 0x0003e40000000a00 */
.L_x_3:
[----:B------:R-:W-:Y:S05]  /*1db0*/  BSYNC B0 ;  /* 0x0000000000007941 */ /* 0x000fea0003800000 */
.L_x_2:
[----:B------:R-:W-:Y:S01]  /*1dc0*/  UIADD3 UR19, UR19, 0x1, URZ ;  /* 0x0000000113137890 */ /* 0x000fe2000fffe03f */
[----:B-1----:R-:W-:Y:S02]  /*1dd0*/  IADD3 R18, P6, R190, UR5, RZ ;  /* 0x00000005be127c10 */ /* 0x002fe4000ffde0ff */
[----:B------:R-:W-:Y:S01]  /*1de0*/  IADD3 R20, P3, R189, UR5, RZ ;  /* 0x00000005bd147c10 */ /* 0x000fe2000ff7e0ff */
[----:B------:R-:W-:Y:S01]  /*1df0*/  UISETP.GE.AND UP0, UPT, UR19, 0x3, UPT ;  /* 0x000000031300788c */ /* 0x000fe2000bf06270 */
[----:B------:R-:W-:Y:S02]  /*1e00*/  IADD3.X R19, R181, UR6, RZ, P6, !PT ;  /* 0x00000006b5137c10 */ /* 0x000fe4000b7fe4ff */
[----:B------:R-:W-:Y:S01]  /*1e10*/  IADD3.X R21, R180, UR6, RZ, P3, !PT ;  /* 0x00000006b4157c10 */ /* 0x000fe20009ffe4ff */
[----:B------:R-:W-:Y:S01]  /*1e20*/  USEL UR19, UR19, URZ, !UP0 ;  /* 0x0000003f13137287 */ /* 0x000fe2000c000000 */
[----:B------:R-:W-:Y:S02]  /*1e30*/  IADD3 R22, P4, R188, UR5, RZ ;  /* 0x00000005bc167c10 */ /* 0x000fe4000ff9e0ff */
[----:B------:R-:W-:Y:S01]  /*1e40*/  IADD3 R152, P5, R187, UR5, RZ ;  /* 0x00000005bb987c10 */ /* 0x000fe2000ffbe0ff */
[----:B------:R-:W-:Y:S01]  /*1e50*/  ULEA UR8, UR19, UR22, 0xd ;  /* 0x0000001613087291 */ /* 0x000fe2000f8e683f */
[----:B------:R-:W-:-:S02]  /*1e60*/  IADD3 R154, P6, R186, UR5, RZ ;  /* 0x00000005ba9a7c10 */ /* 0x000fc4000ffde0ff */
[----:B------:R-:W-:Y:S02]  /*1e70*/  IADD3 R156, P3, R185, UR5, RZ ;  /* 0x00000005b99c7c10 */ /* 0x000fe4000ff7e0ff */
[----:B------:R-:W-:Y:S02]  /*1e80*/  ISETP.GE.AND P2, PT, R16, R159, PT ;  /* 0x0000009f1000720c */ /* 0x000fe40003f46270 */
[----:B------:R-:W-:Y:S02]  /*1e90*/  IADD3.X R23, R179, UR6, RZ, P4, !PT ;  /* 0x00000006b3177c10 */ /* 0x000fe4000a7fe4ff */
[----:B------:R-:W-:Y:S02]  /*1ea0*/  IADD3.X R153, R178, UR6, RZ, P5, !PT ;  /* 0x00000006b2997c10 */ /* 0x000fe4000affe4ff */
[----:B------:R-:W-:Y:S02]  /*1eb0*/  IADD3.X R155, R177, UR6, RZ, P6, !PT ;  /* 0x00000006b19b7c10 */ /* 0x000fe4000b7fe4ff */
[----:B------:R-:W-:-:S02]  /*1ec0*/  IADD3.X R157, R176, UR6, RZ, P3, !PT ;  /* 0x00000006b09d7c10 */ /* 0x000fc40009ffe4ff */
[----:B------:R-:W-:Y:S01]  /*1ed0*/  CS2R.32 R175, SR_CLOCKLO ;  /* 0x0000000000af7805 */ /* 0x000fe20000005000 */
[----:B------:R-:W-:Y:S01]  /*1ee0*/  BAR.SYNC.DEFER_BLOCKING 0x0 ;  /* 0x0000000000007b1d */ /* 0x000fe20000010000 */
[----:B------:R-:W-:Y:S01]  /*1ef0*/  SEL R160, RZ, 0x10, P2 ;  /* 0x00000010ffa07807 */ /* 0x000fe20001000000 */
[----:B------:R-:W-:Y:S02]  /*1f00*/  VIADD R161, R14, UR8 ;  /* 0x000000080ea17c36 */ /* 0x000fe40008000000 */
[----:B------:R-:W-:Y:S01]  /*1f10*/  VIADD R163, R15, UR8 ;  /* 0x000000080fa37c36 */ /* 0x000fe20008000000 */
[----:B------:R-:W-:-:S04]  /*1f20*/  SEL R160, R160, RZ, !P1 ;  /* 0x000000ffa0a07207 */ /* 0x000fc80004800000 */
[----:B------:R-:W-:-:S13]  /*1f30*/  ISETP.NE.U32.AND P1, PT, R160, RZ, PT ;  /* 0x000000ffa000720c */ /* 0x000fda0003f25070 */
[----:B------:R-:W-:Y:S01]  /*1f40*/  @!PT LDS RZ, [RZ] ;  /* 0x00000000fffff984 */ /* 0x000fe20000000800 */
[----:B------:R-:W-:Y:S01]  /*1f50*/  @!PT LDS RZ, [RZ] ;  /* 0x00000000fffff984 */ /* 0x000fe20000000800 */
[----:B------:R-:W-:Y:S01]  /*1f60*/  @!PT LDS RZ, [RZ] ;  /* 0x00000000fffff984 */ /* 0x000fe20000000800 */
[----:B------:R1:W-:Y:S04]  /*1f70*/  LDGSTS.E.BYPASS.128 [R161], desc[UR20][R18.64], P1 ;  /* 0x0000000012a17fae */ /* 0x0003e80008901c54 */
[----:B------:R2:W-:Y:S04]  /*1f80*/  LDGSTS.E.BYPASS.128 [R163+0x1000], desc[UR20][R20.64], P1 ;  /* 0x0100000014a37fae */ /* 0x0005e80008901c54 */
[----:B------:R-:W0:Y:S01]  /*1f90*/  LDGDEPBAR ;  /* 0x00000000000079af */ /* 0x000e220000000000 */
[----:B------:R-:W-:-:S04]  /*1fa0*/  DEPBAR.LE SB0, 0x0 ;  /* 0x000080000000791a */ /* 0x000fc80000000000 */
[----:B------:R-:W-:Y:S01]  /*1fb0*/  BAR.SYNC.DEFER_BLOCKING 0x0 ;  /* 0x0000000000007b1d */ /* 0x000fe20000010000 */
[----:B-1----:R-:W-:Y:S01]  /*1fc0*/  CS2R.32 R161, SR_CLOCKLO ;  /* 0x0000000000a17805 */ /* 0x002fe20000005000 */
[----:B------:R-:W-:Y:S01]  /*1fd0*/  @!P0 IMAD.MOV.U32 R174, RZ, RZ, 0x1 ;  /* 0x00000001ffae8424 */ /* 0x000fe200078e00ff */
[----:B------:R-:W-:Y:S01]  /*1fe0*/  UIADD3 UR4, UR4, 0x1, URZ ;  /* 0x0000000104047890 */ /* 0x000fe2000fffe03f */
[----:B------:R-:W-:Y:S01]  /*1ff0*/  @!P0 IMAD.MOV.U32 R160, RZ, RZ, -0x7fffffff ;  /* 0x80000001ffa08424 */ /* 0x000fe200078e00ff */
[----:B------:R-:W-:Y:S01]  /*2000*/  ULEA UR8, UR19, UR23, 0xe ;  /* 0x0000001713087291 */ /* 0x000fe2000f8e703f */
[----:B------:R-:W-:Y:S01]  /*2010*/  VIADD R3, R3, 0x20 ;  /* 0x0000002003037836 */ /* 0x000fe20000000000 */
[----:B------:R1:W-:Y:S01]  /*2020*/  @!P0 STS.64 [R182+0x40], R174 ;  /* 0x000040aeb6008388 */ /* 0x0003e20000000a00 */
[----:B------:R-:W-:Y:S01]  /*2030*/  UIADD3 UR5, UP0, UR5, 0x40, URZ ;  /* 0x0000004005057890 */ /* 0x000fe2000ff1e03f */
[----:B------:R-:W-:Y:S02]  /*2040*/  VIADD R159, R159, 0xffffffc0 ;  /* 0xffffffc09f9f7836 */ /* 0x000fe40000000000 */
[----:B------:R1:W-:Y:S01]  /*2050*/  @!P0 STS.64 [R182+0x60], R160 ;  /* 0x000060a0b6008388 */ /* 0x0003e20000000a00 */
[----:B------:R-:W-:Y:S01]  /*2060*/  ISETP.NE.AND P0, PT, R17, UR4, PT ;  /* 0x0000000411007c0c */ /* 0x000fe2000bf05270 */
[----:B------:R-:W-:Y:S01]  /*2070*/  VIADD R19, R14, UR8 ;  /* 0x000000080e137c36 */ /* 0x000fe20008000000 */
[----:B------:R-:W-:Y:S01]  /*2080*/  UIADD3.X UR6, URZ, UR6, URZ, UP0, !UPT ;  /* 0x000000063f067290 */ /* 0x000fe200087fe43f */
[----:B--2---:R-:W-:-:S03]  /*2090*/  VIADD R21, R15, UR8 ;  /* 0x000000080f157c36 */ /* 0x004fc60008000000 */
[----:B------:R-:W-:Y:S01]  /*20a0*/  @!PT LDS RZ, [RZ] ;  /* 0x00000000fffff984 */ /* 0x000fe20000000800 */
[----:B------:R-:W-:Y:S01]  /*20b0*/  @!PT LDS RZ, [RZ] ;  /* 0x00000000fffff984 */ /* 0x000fe20000000800 */
[----:B------:R-:W-:Y:S01]  /*20c0*/  @!PT LDS RZ, [RZ] ;  /* 0x00000000fffff984 */ /* 0x000fe20000000800 */
[----:B------:R1:W-:Y:S04]  /*20d0*/  LDGSTS.E.BYPASS.128 [R19], desc[UR20][R22.64], P1 ;  /* 0x0000000016137fae */ /* 0x0003e80008901c54 */
[----:B------:R1:W-:Y:S04]  /*20e0*/  LDGSTS.E.BYPASS.128 [R21+0x1000], desc[UR20][R152.64], P1 ;  /* 0x0100000098157fae */ /* 0x0003e80008901c54 */
[----:B------:R1:W-:Y:S04]  /*20f0*/  LDGSTS.E.BYPASS.128 [R21+0x2000], desc[UR20][R154.64], P1 ;  /* 0x020000009a157fae */ /* 0x0003e80008901c54 */
[----:B------:R1:W-:Y:S04]  /*2100*/  LDGSTS.E.BYPASS.128 [R21+0x3000], desc[UR20][R156.64], P1 ;  /* 0x030000009c157fae */ /* 0x0003e80008901c54 */
[----:B------:R-:W0:Y:S01]  /*2110*/  LDGDEPBAR ;  /* 0x00000000000079af */ /* 0x000e220000000000 */
[----:B------:R-:W-:Y:S05]  /*2120*/  @P0 BRA `(.L_x_4) ;  /* 0xfffffff800700947 */ /* 0x000fea000383ffff */
.L_x_1:
[----:B------:R-:W-:Y:S02]  /*2130*/  WARPGROUP.DEPBAR.LE gsb0, 0x0 ;  /* 0x00008000000079c5 */ /* 0x000fe40000010000 */
[----:B------:R-:W-:-:S04]  /*2140*/  DEPBAR.LE SB0, 0x0 ;  /* 0x000080000000791a */ /* 0x000fc80000000000 */
[--C-:B------:R-:W-:Y:S01]  /*2150*/  SHF.R.U32.HI R14, RZ, 0x2, R12.reuse ;  /* 0x00000002ff0e7819 */ /* 0x100fe2000001160c */
[----:B------:R-:W-:Y:S01]  /*2160*/  IMAD R12, R13, 0x21, R12 ;  /* 0x000000210d0c7824 */ /* 0x000fe200078e020c */
[----:B------:R-:W-:Y:S01]  /*2170*/  LOP3.LUT R6, R6, 0x6, RZ, 0xc0, !PT ;  /* 0x0000000606067812 */ /* 0x000fe200078ec0ff */
[----:B-1----:R-:W1:Y:S01]  /*2180*/  LDC.64 R18, c[0x0][0x220] ;  /* 0x00008800ff127b82 */ /* 0x002e620000000a00 */
[----:B------:R-:W-:Y:S01]  /*2190*/  F2FP.F16.F32.PACK_AB R24, R25, R24 ;  /* 0x000000181918723e */ /* 0x000fe200000000ff */
[----:B------:R-:W-:Y:S01]  /*21a0*/  IMAD R15, R13, 0x10, R14 ;  /* 0x000000100d0f7824 */ /* 0x000fe200078e020e */
[----:B------:R-:W-:Y:S01]  /*21b0*/  F2FP.F16.F32.PACK_AB R26, R27, R26 ;  /* 0x0000001a1b1a723e */ /* 0x000fe200000000ff */
[----:B------:R-:W-:Y:S01]  /*21c0*/  ULDC.64 UR12, c[0x0][0x228] ;  /* 0x00008a00000c7ab9 */ /* 0x000fe20000000a00 */
[----:B------:R-:W-:Y:S01]  /*21d0*/  F2FP.F16.F32.PACK_AB R28, R29, R28 ;  /* 0x0000001c1d1c723e */ /* 0x000fe200000000ff */
[----:B------:R-:W-:Y:S01]  /*21e0*/  IMAD R6, R15, 0x108, R6 ;  /* 0x000001080f067824 */ /* 0x000fe200078e0206 */
[----:B------:R-:W-:Y:S01]  /*21f0*/  F2FP.F16.F32.PACK_AB R30, R31, R30 ;  /* 0x0000001e1f1e723e */ /* 0x000fe200000000ff */
[----:B------:R-:W-:Y:S01]  /*2200*/  S2UR UR8, SR_CTAID.Y ;  /* 0x00000000000879c3 */ /* 0x000fe20000002600 */
[----:B------:R-:W-:-:S02]  /*2210*/  F2FP.F16.F32.PACK_AB R32, R33, R32 ;  /* 0x000000202120723e */ /* 0x000fc400000000ff */
[----:B------:R-:W-:Y:S02]  /*2220*/  F2FP.F16.F32.PACK_AB R34, R35, R34 ;  /* 0x000000222322723e */ /* 0x000fe400000000ff */
[----:B------:R-:W-:Y:S02]  /*2230*/  F2FP.F16.F32.PACK_AB R36, R37, R36 ;  /* 0x000000242524723e */ /* 0x000fe400000000ff */
[----:B------:R-:W-:Y:S01]  /*2240*/  F2FP.F16.F32.PACK_AB R38, R39, R38 ;  /* 0x000000262726723e */ /* 0x000fe200000000ff */
[----:B------:R-:W2:Y:S01]  /*2250*/  S2UR UR9, SR_CTAID.Z ;  /* 0x00000000000979c3 */ /* 0x000ea20000002700 */
[----:B------:R-:W-:Y:S02]  /*2260*/  F2FP.F16.F32.PACK_AB R40, R41, R40 ;  /* 0x000000282928723e */ /* 0x000fe400000000ff */
[----:B------:R-:W-:Y:S02]  /*2270*/  F2FP.F16.F32.PACK_AB R42, R43, R42 ;  /* 0x0000002a2b2a723e */ /* 0x000fe400000000ff */
[----:B------:R-:W-:-:S02]  /*2280*/  F2FP.F16.F32.PACK_AB R44, R45, R44 ;  /* 0x0000002c2d2c723e */ /* 0x000fc400000000ff */
[----:B------:R-:W-:Y:S02]  /*2290*/  F2FP.F16.F32.PACK_AB R46, R47, R46 ;  /* 0x0000002e2f2e723e */ /* 0x000fe400000000ff */
[----:B------:R-:W-:Y:S02]  /*22a0*/  F2FP.F16.F32.PACK_AB R48, R49, R48 ;  /* 0x000000303130723e */ /* 0x000fe400000000ff */
[----:B------:R-:W-:Y:S02]  /*22b0*/  F2FP.F16.F32.PACK_AB R50, R51, R50 ;  /* 0x000000323332723e */ /* 0x000fe400000000ff */
[----:B------:R-:W-:Y:S02]  /*22c0*/  F2FP.F16.F32.PACK_AB R52, R53, R52 ;  /* 0x000000343534723e */ /* 0x000fe400000000ff */
[----:B------:R-:W-:Y:S02]  /*22d0*/  F2FP.F16.F32.PACK_AB R54, R55, R54 ;  /* 0x000000363736723e */ /* 0x000fe400000000ff */
[----:B------:R-:W-:-:S02]  /*22e0*/  F2FP.F16.F32.PACK_AB R56, R57, R56 ;  /* 0x000000383938723e */ /* 0x000fc400000000ff */
[----:B------:R-:W-:Y:S02]  /*22f0*/  F2FP.F16.F32.PACK_AB R58, R59, R58 ;  /* 0x0000003a3b3a723e */ /* 0x000fe400000000ff */
[----:B------:R-:W-:Y:S02]  /*2300*/  F2FP.F16.F32.PACK_AB R60, R61, R60 ;  /* 0x0000003c3d3c723e */ /* 0x000fe400000000ff */
[----:B------:R-:W-:Y:S02]  /*2310*/  F2FP.F16.F32.PACK_AB R62, R63, R62 ;  /* 0x0000003e3f3e723e */ /* 0x000fe400000000ff */
[----:B------:R-:W-:Y:S02]  /*2320*/  F2FP.F16.F32.PACK_AB R64, R65, R64 ;  /* 0x000000404140723e */ /* 0x000fe400000000ff */
[----:B------:R-:W-:Y:S01]  /*2330*/  F2FP.F16.F32.PACK_AB R66, R67, R66 ;  /* 0x000000424342723e */ /* 0x000fe200000000ff */
[----:B------:R-:W3:Y:S01]  /*2340*/  S2R R65, SR_VIRTUALSMID ;  /* 0x0000000000417919 */ /* 0x000ee20000004300 */
        /* <DEDUP_REMOVED lines=42> */
[----:B------:R-:W-:Y:S01]  /*25f0*/  LEA R15, R6, UR7, 0x1 ;  /* 0x00000007060f7c11 */ /* 0x000fe2000f8e08ff */
[----:B------:R-:W-:Y:S01]  /*2600*/  BAR.SYNC.DEFER_BLOCKING 0x0 ;  /* 0x0000000000007b1d */ /* 0x000fe20000010000 */
[----:B------:R-:W-:Y:S01]  /*2610*/  IMAD.SHL.U32 R6, R12, 0x8, RZ ;  /* 0x000000080c067824 */ /* 0x000fe200078e00ff */
[----:B------:R-:W-:-:S02]  /*2620*/  ISETP.NE.AND P1, PT, R5, RZ, PT ;  /* 0x000000ff0500720c */ /* 0x000fc40003f25270 */
[----:B------:R-:W-:-:S04]  /*2630*/  ISETP.GE.AND P0, PT, R2, UR13, PT ;  /* 0x0000000d02007c0c */ /* 0x000fc8000bf06270 */
[----:B------:R-:W-:Y:S02]  /*2640*/  ISETP.LT.AND P5, PT, R9, UR12, !P0 ;  /* 0x0000000c09007c0c */ /* 0x000fe4000c7a1270 */
[----:B------:R-:W-:Y:S02]  /*2650*/  ISETP.LT.AND P3, PT, R8, UR12, !P0 ;  /* 0x0000000c08007c0c */ /* 0x000fe4000c761270 */
[----:B------:R-:W-:Y:S02]  /*2660*/  ISETP.LT.AND P6, PT, R11, UR12, !P0 ;  /* 0x0000000c0b007c0c */ /* 0x000fe4000c7c1270 */
[----:B------:R-:W-:Y:S02]  /*2670*/  ISETP.LT.AND P4, PT, R10, UR12, !P0 ;  /* 0x0000000c0a007c0c */ /* 0x000fe4000c781270 */
[----:B------:R-:W-:Y:S01]  /*2680*/  ISETP.LT.AND P2, PT, R7, UR12, !P0 ;  /* 0x0000000c07007c0c */ /* 0x000fe2000c741270 */
[----:B------:R-:W-:Y:S04]  /*2690*/  STS [R15+0x800], R24 ;  /* 0x000800180f007388 */ /* 0x000fe80000000800 */
        /* <DEDUP_REMOVED lines=19> */
[----:B------:R4:W-:Y:S04]  /*27d0*/  STS [R15+0x8a0], R64 ;  /* 0x0008a0400f007388 */ /* 0x0009e80000000800 */
[----:B------:R5:W-:Y:S04]  /*27e0*/  STS [R15+0x1920], R66 ;  /* 0x001920420f007388 */ /* 0x000be80000000800 */
[----:B------:R-:W-:Y:S01]  /*27f0*/  STS [R15+0x8b0], R68 ;  /* 0x0008b0440f007388 */ /* 0x000fe20000000800 */
[----:B----4-:R-:W-:-:S03]  /*2800*/  LEA R64, R6, UR7, 0x1 ;  /* 0x0000000706407c11 */ /* 0x010fc6000f8e08ff */
[----:B------:R-:W-:Y:S01]  /*2810*/  STS [R15+0x1930], R70 ;  /* 0x001930460f007388 */ /* 0x000fe20000000800 */
[----:B-----5:R-:W4:Y:S03]  /*2820*/  LDC R66, c[0x0][0x23c] ;  /* 0x00008f00ff427b82 */ /* 0x020f260000000800 */
[----:B------:R-:W-:Y:S04]  /*2830*/  STS [R15+0x8c0], R72 ;  /* 0x0008c0480f007388 */ /* 0x000fe80000000800 */
[----:B------:R-:W-:Y:S04]  /*2840*/  STS [R15+0x1940], R74 ;  /* 0x0019404a0f007388 */ /* 0x000fe80000000800 */
[----:B------:R-:W-:Y:S04]  /*2850*/  STS [R15+0x8d0], R76 ;  /* 0x0008d04c0f007388 */ /* 0x000fe80000000800 */
[----:B------:R-:W-:Y:S04]  /*2860*/  STS [R15+0x1950], R78 ;  /* 0x0019504e0f007388 */ /* 0x000fe80000000800 */
[----:B------:R-:W-:Y:S04]  /*2870*/  STS [R15+0x8e0], R80 ;  /* 0x0008e0500f007388 */ /* 0x000fe80000000800 */
[----:B------:R-:W-:Y:S01]  /*2880*/  STS [R15+0x1960], R82 ;  /* 0x001960520f007388 */ /* 0x000fe20000000800 */
[----:B----4-:R-:W-:-:S03]  /*2890*/  IMAD R13, R11, R66, RZ ;  /* 0x000000420b0d7224 */ /* 0x010fc600078e02ff */
[----:B------:R-:W-:Y:S01]  /*28a0*/  STS [R15+0x8f0], R84 ;  /* 0x0008f0540f007388 */ /* 0x000fe20000000800 */
[----:B------:R-:W-:-:S03]  /*28b0*/  IMAD R5, R66, 0x8, R13 ;  /* 0x0000000842057824 */ /* 0x000fc600078e020d */
[----:B------:R-:W-:Y:S01]  /*28c0*/  STS [R15+0x1970], R86 ;  /* 0x001970560f007388 */ /* 0x000fe20000000800 */
[----:B-1----:R-:W-:-:S03]  /*28d0*/  IMAD.WIDE R12, R13, 0x2, R18 ;  /* 0x000000020d0c7825 */ /* 0x002fc600078e0212 */
[----:B------:R-:W-:Y:S01]  /*28e0*/  STS [R15+0x900], R88 ;  /* 0x000900580f007388 */ /* 0x000fe20000000800 */
[----:B------:R-:W-:-:S03]  /*28f0*/  IMAD.WIDE R8, R5, 0x2, R18 ;  /* 0x0000000205087825 */ /* 0x000fc600078e0212 */
[----:B------:R-:W-:Y:S01]  /*2900*/  STS [R15+0x1980], R90 ;  /* 0x0019805a0f007388 */ /* 0x000fe20000000800 */
[----:B------:R-:W-:-:S03]  /*2910*/  IMAD.WIDE R12, R2, 0x2, R12 ;  /* 0x00000002020c7825 */ /* 0x000fc600078e020c */
        /* <DEDUP_REMOVED lines=29> */
[----:B------:R1:W-:Y:S01]  /*2af0*/  STS [R15+0x1a70], R150 ;  /* 0x001a70960f007388 */ /* 0x0003e20000000800 */
[----:B------:R-:W-:Y:S01]  /*2b00*/  BAR.SYNC.DEFER_BLOCKING 0x0 ;  /* 0x0000000000007b1d */ /* 0x000fe20000010000 */
[----:B-1----:R-:W-:-:S04]  /*2b10*/  IMAD R15, R66, 0x8, R5 ;  /* 0x00000008420f7824 */ /* 0x002fc800078e0205 */
[----:B------:R-:W-:Y:S02]  /*2b20*/  IMAD R5, R66, 0x8, R15 ;  /* 0x0000000842057824 */ /* 0x000fe400078e020f */
[----:B------:R-:W-:-:S04]  /*2b30*/  IMAD.WIDE R10, R15, 0x2, R18 ;  /* 0x000000020f0a7825 */ /* 0x000fc800078e0212 */
[----:B------:R-:W-:-:S04]  /*2b40*/  IMAD.WIDE R6, R5, 0x2, R18 ;  /* 0x0000000205067825 */ /* 0x000fc800078e0212 */
[----:B------:R-:W-:Y:S02]  /*2b50*/  IMAD R5, R66, 0x8, R5 ;  /* 0x0000000842057824 */ /* 0x000fe400078e0205 */
[----:B------:R-:W-:Y:S01]  /*2b60*/  IMAD.WIDE R14, R2, 0x2, R8 ;  /* 0x00000002020e7825 */ /* 0x000fe200078e0208 */
[----:B------:R-:W1:Y:S03]  /*2b70*/  LDS.128 R20, [R64+0x800] ;  /* 0x0008000040147984 */ /* 0x000e660000000c00 */
[----:B------:R-:W-:Y:S01]  /*2b80*/  IMAD R9, R66, 0x8, R5 ;  /* 0x0000000842097824 */ /* 0x000fe200078e0205 */
[----:B------:R-:W4:Y:S01]  /*2b90*/  LDS.128 R24, [R64+0x1880] ;  /* 0x0018800040187984 */ /* 0x000f220000000c00 */
[----:B------:R-:W-:-:S03]  /*2ba0*/  IMAD.WIDE R16, R2, 0x2, R6 ;  /* 0x0000000202107825 */ /* 0x000fc600078e0206 */
[----:B------:R-:W5:Y:S01]  /*2bb0*/  LDS.128 R28, [R64+0x2900] ;  /* 0x00290000401c7984 */ /* 0x000f620000000c00 */
[----:B------:R-:W-:-:S03]  /*2bc0*/  IMAD.WIDE R10, R2, 0x2, R10 ;  /* 0x00000002020a7825 */ /* 0x000fc600078e020a */
[----:B------:R-:W2:Y:S01]  /*2bd0*/  LDS.128 R32, [R64+0x3980] ;  /* 0x0039800040207984 */ /* 0x000ea20000000c00 */
[----:B------:R-:W-:-:S03]  /*2be0*/  IMAD.WIDE R6, R5, 0x2, R18 ;  /* 0x0000000205067825 */ /* 0x000fc600078e0212 */
[----:B------:R-:W2:Y:S01]  /*2bf0*/  LDS.128 R36, [R64+0x4a00] ;  /* 0x004a000040247984 */ /* 0x000ea20000000c00 */
[----:B------:R-:W-:Y:S02]  /*2c00*/  IMAD R5, R66, 0x8, R9 ;  /* 0x0000000842057824 */ /* 0x000fe400078e0209 */
[----:B------:R-:W-:Y:S01]  /*2c10*/  IMAD.WIDE R8, R9, 0x2, R18 ;  /* 0x0000000209087825 */ /* 0x000fe200078e0212 */
[----:B------:R-:W3:Y:S04]  /*2c20*/  LDS.128 R40, [R64+0x5a80] ;  /* 0x005a800040287984 */ /* 0x000ee80000000c00 */
[----:B------:R-:W3:Y:S01]  /*2c30*/  LDS.128 R44, [R64+0x6b00] ;  /* 0x006b0000402c7984 */ /* 0x000ee20000000c00 */
[----:B------:R-:W-:-:S03]  /*2c40*/  IMAD.WIDE R8, R2, 0x2, R8 ;  /* 0x0000000202087825 */ /* 0x000fc600078e0208 */
[----:B------:R-:W3:Y:S04]  /*2c50*/  LDS.128 R48, [R64+0x7b80] ;  /* 0x007b800040307984 */ /* 0x000ee80000000c00 */
[----:B------:R-:W3:Y:S04]  /*2c60*/  LDS.128 R52, [R64+0x8c00] ;  /* 0x008c000040347984 */ /* 0x000ee80000000c00 */
[----:B------:R-:W-:Y:S04]  /*2c70*/  LDS.128 R56, [R64+0xef00] ;  /* 0x00ef000040387984 */ /* 0x000fe80000000c00 */
[----:B-1----:R1:W-:Y:S01]  /*2c80*/  @P6 STG.E.128 desc[UR20][R12.64], R20 ;  /* 0x000000140c006986 */ /* 0x0023e2000c101d14 */
[----:B------:R-:W-:-:S03]  /*2c90*/  ISETP.LT.AND P6, PT, R173, UR12, !P0 ;  /* 0x0000000cad007c0c */ /* 0x000fc6000c7c1270 */
[----:B----4-:R4:W-:Y:S01]  /*2ca0*/  @P5 STG.E.128 desc[UR20][R14.64], R24 ;  /* 0x000000180e005986 */ /* 0x0109e2000c101d14 */
[----:B------:R-:W-:-:S03]  /*2cb0*/  ISETP.LT.AND P5, PT, R172, UR12, !P0 ;  /* 0x0000000cac007c0c */ /* 0x000fc6000c7a1270 */
[----:B-----5:R5:W-:Y:S01]  /*2cc0*/  @P4 STG.E.128 desc[UR20][R10.64], R28 ;  /* 0x0000001c0a004986 */ /* 0x020be2000c101d14 */
[----:B------:R-:W-:-:S03]  /*2cd0*/  ISETP.LT.AND P4, PT, R171, UR12, !P0 ;  /* 0x0000000cab007c0c */ /* 0x000fc6000c781270 */
[----:B------:R-:W3:Y:S04]  /*2ce0*/  LDS.128 R28, [R64+0x9c80] ;  /* 0x009c8000401c7984 */ /* 0x000ee80000000c00 */
[----:B--2---:R-:W-:Y:S01]  /*2cf0*/  @P3 STG.E.128 desc[UR20][R16.64], R32 ;  /* 0x0000002010003986 */ /* 0x004fe2000c101d14 */
[----:B------:R-:W-:Y:S01]  /*2d00*/  ISETP.LT.AND P3, PT, R170, UR12, !P0 ;  /* 0x0000000caa007c0c */ /* 0x000fe2000c761270 */
[----:B-1----:R-:W-:Y:S02]  /*2d10*/  IMAD.WIDE R12, R2, 0x2, R6 ;  /* 0x00000002020c7825 */ /* 0x002fe400078e0206 */
[----:B------:R-:W1:Y:S02]  /*2d20*/  LDS.128 R32, [R64+0xad00] ;  /* 0x00ad000040207984 */ /* 0x000e640000000c00 */
[----:B------:R-:W-:Y:S01]  /*2d30*/  IMAD.WIDE R6, R5, 0x2, R18 ;  /* 0x0000000205067825 */ /* 0x000fe200078e0212 */
[----:B----4-:R-:W2:Y:S01]  /*2d40*/  LDC R27, c[0x0][0xc] ;  /* 0x00000300ff1b7b82 */ /* 0x010ea20000000800 */
[----:B------:R-:W-:Y:S01]  /*2d50*/  @P2 STG.E.128 desc[UR20][R12.64], R36 ;  /* 0x000000240c002986 */ /* 0x000fe2000c101d14 */
[----:B------:R-:W-:Y:S01]  /*2d60*/  ISETP.LT.AND P2, PT, R169, UR12, !P0 ;  /* 0x0000000ca9007c0c */ /* 0x000fe2000c741270 */
[----:B------:R-:W-:Y:S01]  /*2d70*/  IMAD R5, R66, 0x8, R5 ;  /* 0x0000000842057824 */ /* 0x000fe200078e0205 */
[----:B------:R-:W-:Y:S01]  /*2d80*/  ULDC UR10, c[0x0][0x10] ;  /* 0x00000400000a7ab9 */ /* 0x000fe20000000800 */
[----:B-----5:R-:W-:Y:S01]  /*2d90*/  IMAD.WIDE R10, R2, 0x2, R6 ;  /* 0x00000002020a7825 */ /* 0x020fe200078e0206 */
[----:B---3--:R3:W-:Y:S01]  /*2da0*/  @P6 STG.E.128 desc[UR20][R8.64], R40 ;  /* 0x0000002808006986 */ /* 0x0087e2000c101d14 */
[----:B------:R-:W-:Y:S01]  /*2db0*/  ISETP.LT.AND P6, PT, R168, UR12, !P0 ;  /* 0x0000000ca8007c0c */ /* 0x000fe2000c7c1270 */
[----:B------:R-:W-:Y:S01]  /*2dc0*/  UIMAD UR8, UR9, UR10, UR8 ;  /* 0x0000000a090872a4 */ /* 0x000fe2000f8e0208 */
[----:B------:R-:W-:Y:S01]  /*2dd0*/  IMAD.WIDE R6, R5, 0x2, R18 ;  /* 0x0000000205067825 */ /* 0x000fe200078e0212 */
[----:B------:R-:W4:Y:S03]  /*2de0*/  LDS.128 R36, [R64+0xbd80] ;  /* 0x00bd800040247984 */ /* 0x000f260000000c00 */
[----:B------:R-:W-:Y:S01]  /*2df0*/  IMAD R5, R66, 0x8, R5 ;  /* 0x0000000842057824 */ /* 0x000fe200078e0205 */
[----:B------:R5:W-:Y:S01]  /*2e00*/  @P5 STG.E.128 desc[UR20][R10.64], R44 ;  /* 0x0000002c0a005986 */ /* 0x000be2000c101d14 */
[----:B------:R-:W-:Y:S01]  /*2e10*/  IMAD.WIDE R14, R2, 0x2, R6 ;  /* 0x00000002020e7825 */ /* 0x000fe200078e0206 */
[----:B------:R-:W-:-:S02]  /*2e20*/  ISETP.LT.AND P5, PT, R167, UR12, !P0 ;  /* 0x0000000ca7007c0c */ /* 0x000fc4000c7a1270 */
[----:B------:R-:W4:Y:S01]  /*2e30*/  LDS.128 R40, [R64+0xce00] ;  /* 0x00ce000040287984 */ /* 0x000f220000000c00 */
[----:B------:R-:W-:-:S03]  /*2e40*/  IMAD.WIDE R6, R5, 0x2, R18 ;  /* 0x0000000205067825 */ /* 0x000fc600078e0212 */
[----:B------:R-:W4:Y:S01]  /*2e50*/  LDS.128 R44, [R64+0xde80] ;  /* 0x00de8000402c7984 */ /* 0x000f220000000c00 */
[----:B------:R-:W-:Y:S02]  /*2e60*/  IMAD R5, R66, 0x8, R5 ;  /* 0x0000000842057824 */ /* 0x000fe400078e0205 */
[----:B---3--:R-:W-:Y:S01]  /*2e70*/  IMAD.WIDE R8, R2, 0x2, R6 ;  /* 0x0000000202087825 */ /* 0x008fe200078e0206 */
[----:B------:R-:W3:Y:S03]  /*2e80*/  LDS.128 R60, [R64+0xff80] ;  /* 0x00ff8000403c7984 */ /* 0x000ee60000000c00 */
[----:B------:R-:W-:Y:S01]  /*2e90*/  IMAD.WIDE R6, R5, 0x2, R18 ;  /* 0x0000000205067825 */ /* 0x000fe200078e0212 */
[----:B------:R1:W-:Y:S01]  /*2ea0*/  @P4 STG.E.128 desc[UR20][R14.64], R48 ;  /* 0x000000300e004986 */ /* 0x0003e2000c101d14 */
[----:B------:R-:W-:Y:S02]  /*2eb0*/  ISETP.LT.AND P4, PT, R166, UR12, !P0 ;  /* 0x0000000ca6007c0c */ /* 0x000fe4000c781270 */
[----:B-----5:R-:W-:Y:S01]  /*2ec0*/  IMAD R11, R66, 0x8, R5 ;  /* 0x00000008420b7824 */ /* 0x020fe200078e0205 */
[----:B------:R5:W-:Y:S01]  /*2ed0*/  @P3 STG.E.128 desc[UR20][R8.64], R52 ;  /* 0x0000003408003986 */ /* 0x000be2000c101d14 */
[----:B------:R-:W-:Y:S01]  /*2ee0*/  IMAD.WIDE R20, R2, 0x2, R6 ;  /* 0x0000000202147825 */ /* 0x000fe200078e0206 */
[----:B------:R-:W-:Y:S01]  /*2ef0*/  ISETP.LT.AND P3, PT, R165, UR12, !P0 ;  /* 0x0000000ca5007c0c */ /* 0x000fe2000c761270 */
[----:B------:R-:W3:Y:S02]  /*2f00*/  LDC.64 R6, c[0x0][0x240] ;  /* 0x00009000ff067b82 */ /* 0x000ee40000000a00 */
[----:B------:R-:W-:Y:S01]  /*2f10*/  IMAD R13, R66, 0x8, R11 ;  /* 0x00000008420d7824 */ /* 0x000fe200078e020b */
[----:B------:R3:W-:Y:S01]  /*2f20*/  @P2 STG.E.128 desc[UR20][R20.64], R28 ;  /* 0x0000001c14002986 */ /* 0x0007e2000c101d14 */
[----:B------:R-:W-:Y:S01]  /*2f30*/  ISETP.LT.AND P2, PT, R162, UR12, !P0 ;  /* 0x0000000ca2007c0c */ /* 0x000fe2000c741270 */
[----:B--2---:R-:W-:Y:S01]  /*2f40*/  IMAD R27, R27, UR8, R0 ;  /* 0x000000081b1b7c24 */ /* 0x004fe2000f8e0200 */
[----:B------:R-:W-:-:S03]  /*2f50*/  ISETP.LT.AND P0, PT, R164, UR12, !P0 ;  /* 0x0000000ca4007c0c */ /* 0x000fc6000c701270 */
[----:B------:R-:W-:Y:S02]  /*2f60*/  IMAD R5, R27, 0x212, RZ ;  /* 0x000002121b057824 */ /* 0x000fe400078e02ff */
[----:B-1----:R-:W-:-:S04]  /*2f70*/  IMAD R15, R66, 0x8, R13 ;  /* 0x00000008420f7824 */ /* 0x002fc800078e020d */
[----:B------:R-:W-:Y:S02]  /*2f80*/  IMAD R17, R66, 0x8, R15 ;  /* 0x0000000842117824 */ /* 0x000fe400078e020f */
[----:B-----5:R-:W-:-:S04]  /*2f90*/  IMAD.WIDE R8, R11, 0x2, R18 ;  /* 0x000000020b087825 */ /* 0x020fc800078e0212 */
[----:B------:R-:W-:Y:S02]  /*2fa0*/  IMAD R23, R66, 0x8, R17 ;  /* 0x0000000842177824 */ /* 0x000fe400078e0211 */
[----:B------:R-:W-:-:S04]  /*2fb0*/  IMAD.WIDE R10, R13, 0x2, R18 ;  /* 0x000000020d0a7825 */ /* 0x000fc800078e0212 */
[----:B------:R-:W-:Y:S02]  /*2fc0*/  IMAD R25, R66, 0x8, R23 ;  /* 0x0000000842197824 */ /* 0x000fe400078e0217 */
[----:B------:R-:W-:-:S04]  /*2fd0*/  IMAD.WIDE R12, R15, 0x2, R18 ;  /* 0x000000020f0c7825 */ /* 0x000fc800078e0212 */
[----:B------:R-:W-:-:S04]  /*2fe0*/  IMAD.WIDE R14, R17, 0x2, R18 ;  /* 0x00000002110e7825 */ /* 0x000fc800078e0212 */
[----:B------:R-:W-:Y:S01]  /*2ff0*/  IMAD.WIDE R16, R23, 0x2, R18 ;  /* 0x0000000217107825 */ /* 0x000fe200078e0212 */
[----:B------:R-:W-:-:S03]  /*3000*/  IADD3 R23, R4, 0x2, R5 ;  /* 0x0000000204177810 */ /* 0x000fc60007ffe005 */
[----:B------:R-:W-:-:S04]  /*3010*/  IMAD.WIDE R18, R25, 0x2, R18 ;  /* 0x0000000219127825 */ /* 0x000fc800078e0212 */
[----:B---3--:R-:W-:-:S04]  /*3020*/  IMAD.WIDE R20, R2, 0x2, R8 ;  /* 0x0000000202147825 */ /* 0x008fc800078e0208 */
[C---:B------:R-:W-:Y:S01]  /*3030*/  IMAD.WIDE R10, R2.reuse, 0x2, R10 ;  /* 0x00000002020a7825 */ /* 0x040fe200078e020a */
[----:B------:R1:W-:Y:S03]  /*3040*/  @P6 STG.E.128 desc[UR20][R20.64], R32 ;  /* 0x0000002014006986 */ /* 0x0003e6000c101d14 */
[C---:B------:R-:W-:Y:S01]  /*3050*/  IMAD.WIDE R12, R2.reuse, 0x2, R12 ;  /* 0x00000002020c7825 */ /* 0x040fe200078e020c */
[----:B----4-:R1:W-:Y:S03]  /*3060*/  @P5 STG.E.128 desc[UR20][R10.64], R36 ;  /* 0x000000240a005986 */ /* 0x0103e6000c101d14 */
[C---:B------:R-:W-:Y:S01]  /*3070*/  IMAD.WIDE R14, R2.reuse, 0x2, R14 ;  /* 0x00000002020e7825 */ /* 0x040fe200078e020e */
[----:B------:R1:W-:Y:S03]  /*3080*/  @P4 STG.E.128 desc[UR20][R12.64], R40 ;  /* 0x000000280c004986 */ /* 0x0003e6000c101d14 */
[C---:B------:R-:W-:Y:S01]  /*3090*/  IMAD.WIDE R16, R2.reuse, 0x2, R16 ;  /* 0x0000000202107825 */ /* 0x040fe200078e0210 */
[----:B------:R1:W-:Y:S03]  /*30a0*/  @P3 STG.E.128 desc[UR20][R14.64], R44 ;  /* 0x0000002c0e003986 */ /* 0x0003e6000c101d14 */
[----:B------:R-:W-:Y:S01]  /*30b0*/  IMAD.WIDE R18, R2, 0x2, R18 ;  /* 0x0000000202127825 */ /* 0x000fe200078e0212 */
[----:B------:R1:W-:Y:S03]  /*30c0*/  @P2 STG.E.128 desc[UR20][R16.64], R56 ;  /* 0x0000003810002986 */ /* 0x0003e6000c101d14 */
[----:B------:R-:W-:Y:S01]  /*30d0*/  IMAD.WIDE R8, R23, 0x4, R6 ;  /* 0x0000000417087825 */ /* 0x000fe200078e0206 */
[----:B------:R1:W-:Y:S01]  /*30e0*/  @P0 STG.E.128 desc[UR20][R18.64], R60 ;  /* 0x0000003c12000986 */ /* 0x0003e2000c101d14 */
[----:B------:R-:W-:Y:S06]  /*30f0*/  BAR.SYNC.DEFER_BLOCKING 0x0 ;  /* 0x0000000000007b1d */ /* 0x000fec0000010000 */
[----:B------:R1:W-:Y:S04]  /*3100*/  STG.E desc[UR20][R8.64], R65 ;  /* 0x0000004108007986 */ /* 0x0003e8000c101914 */
[----:B------:R1:W-:Y:S01]  /*3110*/  STG.E desc[UR20][R8.64+0x4], R3 ;  /* 0x0000040308007986 */ /* 0x0003e2000c101914 */
[----:B------:R-:W-:Y:S05]  /*3120*/  @P1 EXIT ;  /* 0x000000000000194d */ /* 0x000fea0003800000 */
[----:B-1----:R-:W1:Y:S01]  /*3130*/  LDS.128 R16, [UR7] ;  /* 0x00000007ff107984 */ /* 0x002e620008000c00 */
[C---:B------:R-:W-:Y:S01]  /*3140*/  VIADD R9, R5.reuse, 0xfffffffe ;  /* 0xfffffffe05097836 */ /* 0x040fe20000000000 */
[C---:B------:R-:W-:Y:S01]  /*3150*/  IADD3.X R13, R5.reuse, 0x14, RZ, PT, PT ;  /* 0x00000014050d7810 */ /* 0x040fe20003fee4ff */
[----:B------:R-:W-:Y:S01]  /*3160*/  IMAD.WIDE R2, R5, 0x4, R6 ;  /* 0x0000000405027825 */ /* 0x000fe200078e0206 */
[----:B------:R-:W2:Y:S03]  /*3170*/  LDS.128 R20, [UR7+0x10] ;  /* 0x00001007ff147984 */ /* 0x000ea60008000c00 */
[----:B------:R-:W-:Y:S01]  /*3180*/  VIADD R9, R9, 0x14 ;  /* 0x0000001409097836 */ /* 0x000fe20000000000 */
[----:B------:R-:W3:Y:S01]  /*3190*/  LDS.128 R28, [UR7+0x20] ;  /* 0x00002007ff1c7984 */ /* 0x000ee20008000c00 */
[C---:B------:R-:W-:Y:S01]  /*31a0*/  VIADD R15, R5.reuse, 0x4 ;  /* 0x00000004050f7836 */ /* 0x040fe20000000000 */
[----:B------:R-:W-:Y:S01]  /*31b0*/  UIADD3 UR7, UR7, 0x34, URZ ;  /* 0x0000003407077890 */ /* 0x000fe2000fffe03f */
[----:B------:R-:W-:Y:S01]  /*31c0*/  VIADD R25, R5, 0x6 ;  /* 0x0000000605197836 */ /* 0x000fe20000000000 */
[----:B------:R4:W-:Y:S01]  /*31d0*/  STG.E desc[UR20][R2.64+0x4], R27 ;  /* 0x0000041b02007986 */ /* 0x0009e2000c101914 */
[----:B------:R-:W-:-:S02]  /*31e0*/  IMAD.MOV.U32 R33, RZ, RZ, -0x21524111 ;  /* 0xdeadbeefff217424 */ /* 0x000fc400078e00ff */
[C---:B------:R-:W-:Y:S02]  /*31f0*/  VIADD R11, R5.reuse, 0x14 ;  /* 0x00000014050b7836 */ /* 0x040fe40000000000 */
[----:B------:R-:W-:Y:S01]  /*3200*/  VIADD R0, R5, 0x8 ;  /* 0x0000000805007836 */ /* 0x000fe20000000000 */
[----:B------:R5:W-:Y:S01]  /*3210*/  STG.E desc[UR20][R2.64], R33 ;  /* 0x0000002102007986 */ /* 0x000be2000c101914 */
[----:B------:R-:W-:-:S04]  /*3220*/  IMAD.WIDE R8, R9, 0x4, R6 ;  /* 0x0000000409087825 */ /* 0x000fc800078e0206 */
[----:B------:R-:W-:Y:S02]  /*3230*/  VIADD R15, R15, 0x14 ;  /* 0x000000140f0f7836 */ /* 0x000fe40000000000 */
[----:B------:R-:W-:Y:S02]  /*3240*/  VIADD R25, R25, 0x14 ;  /* 0x0000001419197836 */ /* 0x000fe40000000000 */
[----:B------:R-:W-:-:S04]  /*3250*/  IMAD.WIDE R10, R11, 0x4, R6 ;  /* 0x000000040b0a7825 */ /* 0x000fc800078e0206 */
[----:B----4-:R-:W-:Y:S02]  /*3260*/  VIADD R27, R0, 0x14 ;  /* 0x00000014001b7836 */ /* 0x010fe40000000000 */
[----:B------:R-:W-:-:S04]  /*3270*/  IMAD.WIDE R12, R13, 0x4, R6 ;  /* 0x000000040d0c7825 */ /* 0x000fc800078e0206 */
[--C-:B-----5:R-:W-:Y:S01]  /*3280*/  IMAD.WIDE R2, R15, 0x4, R6.reuse ;  /* 0x000000040f027825 */ /* 0x120fe200078e0206 */
[----:B-1----:R-:W-:Y:S03]  /*3290*/  STG.E desc[UR20][R8.64], R16 ;  /* 0x0000001008007986 */ /* 0x002fe6000c101914 */
[--C-:B------:R-:W-:Y:S01]  /*32a0*/  IMAD.WIDE R14, R27, 0x4, R6.reuse ;  /* 0x000000041b0e7825 */ /* 0x100fe200078e0206 */
[----:B------:R1:W-:Y:S03]  /*32b0*/  STG.E desc[UR20][R8.64+0x4], R17 ;  /* 0x0000041108007986 */ /* 0x0003e6000c101914 */
[----:B------:R-:W-:Y:S02]  /*32c0*/  IMAD.MOV.U32 R42, RZ, RZ, 0xa ;  /* 0x0000000aff2a7424 */ /* 0x000fe400078e00ff */
[----:B------:R-:W-:Y:S01]  /*32d0*/  IMAD.MOV.U32 R43, RZ, RZ, RZ ;  /* 0x000000ffff2b7224 */ /* 0x000fe200078e00ff */
[----:B------:R4:W-:Y:S04]  /*32e0*/  STG.E desc[UR20][R10.64], R18 ;  /* 0x000000120a007986 */ /* 0x0009e8000c101914 */
[----:B------:R4:W-:Y:S01]  /*32f0*/  STG.E desc[UR20][R10.64+0x4], R19 ;  /* 0x000004130a007986 */ /* 0x0009e2000c101914 */
[----:B-1----:R-:W-:-:S03]  /*3300*/  IMAD.WIDE R8, R25, 0x4, R6 ;  /* 0x0000000419087825 */ /* 0x002fc600078e0206 */
[----:B--2---:R4:W-:Y:S04]  /*3310*/  STG.E desc[UR20][R12.64], R20 ;  /* 0x000000140c007986 */ /* 0x0049e8000c101914 */
[----:B------:R4:W-:Y:S04]  /*3320*/  STG.E desc[UR20][R12.64+0x4], R21 ;  /* 0x000004150c007986 */ /* 0x0009e8000c101914 */
[----:B------:R4:W-:Y:S04]  /*3330*/  STG.E desc[UR20][R2.64], R22 ;  /* 0x0000001602007986 */ /* 0x0009e8000c101914 */
[----:B------:R4:W-:Y:S04]  /*3340*/  STG.E desc[UR20][R2.64+0x4], R23 ;  /* 0x0000041702007986 */ /* 0x0009e8000c101914 */
[----:B---3--:R4:W-:Y:S04]  /*3350*/  STG.E desc[UR20][R8.64], R28 ;  /* 0x0000001c08007986 */ /* 0x0089e8000c101914 */
[----:B------:R4:W-:Y:S04]  /*3360*/  STG.E desc[UR20][R8.64+0x4], R29 ;  /* 0x0000041d08007986 */ /* 0x0009e8000c101914 */
[----:B------:R4:W-:Y:S04]  /*3370*/  STG.E desc[UR20][R14.64], R30 ;  /* 0x0000001e0e007986 */ /* 0x0009e8000c101914 */
[----:B------:R4:W-:Y:S02]  /*3380*/  STG.E desc[UR20][R14.64+0x4], R31 ;  /* 0x0000041f0e007986 */ /* 0x0009e4000c101914 */
.L_x_5:
[----:B----4-:R-:W1:Y:S01]  /*3390*/  LDS.64 R14, [UR7+-0x4] ;  /* 0xfffffc07ff0e7984 */ /* 0x010e620008000a00 */
[C-C-:B------:R-:W-:Y:S02]  /*33a0*/  IADD3 R9, R5.reuse, 0x2, R42.reuse ;  /* 0x0000000205097810 */ /* 0x140fe40007ffe02a */
[C-C-:B------:R-:W-:Y:S01]  /*33b0*/  IADD3 R3, R5.reuse, 0x14, R42.reuse ;  /* 0x0000001405037810 */ /* 0x140fe20007ffe02a */
[----:B------:R-:W2:Y:S01]  /*33c0*/  LDS.64 R16, [UR7+0x4] ;  /* 0x00000407ff107984 */ /* 0x000ea20008000a00 */
[--C-:B------:R-:W-:Y:S01]  /*33d0*/  IADD3 R25, R5, 0x8, R42.reuse ;  /* 0x0000000805197810 */ /* 0x100fe20007ffe02a */
[----:B------:R-:W-:Y:S01]  /*33e0*/  VIADD R9, R9, 0x14 ;  /* 0x0000001409097836 */ /* 0x000fe20000000000 */
[----:B------:R-:W-:Y:S01]  /*33f0*/  IADD3 R11, R5, 0x4, R42 ;  /* 0x00000004050b7810 */ /* 0x000fe20007ffe02a */
[----:B------:R-:W3:Y:S01]  /*3400*/  LDS.64 R18, [UR7+0xc] ;  /* 0x00000c07ff127984 */ /* 0x000ee20008000a00 */
[----:B------:R-:W-:Y:S01]  /*3410*/  IMAD.WIDE R2, R3, 0x4, R6 ;  /* 0x0000000403027825 */ /* 0x000fe200078e0206 */
[----:B------:R-:W-:-:S02]  /*3420*/  IADD3 R13, R5, 0x6, R42 ;  /* 0x00000006050d7810 */ /* 0x000fc40007ffe02a */
[----:B------:R-:W4:Y:S01]  /*3430*/  LDS.64 R20, [UR7+0x14] ;  /* 0x00001407ff147984 */ /* 0x000f220008000a00 */
[----:B------:R-:W-:Y:S01]  /*3440*/  IMAD.WIDE R8, R9, 0x4, R6 ;  /* 0x0000000409087825 */ /* 0x000fe200078e0206 */
[--C-:B------:R-:W-:Y:S02]  /*3450*/  IADD3 R0, R5, 0xa, R42.reuse ;  /* 0x0000000a05007810 */ /* 0x100fe40007ffe02a */
[----:B------:R-:W5:Y:S01]  /*3460*/  LDS.64 R22, [UR7+0x1c] ;  /* 0x00001c07ff167984 */ /* 0x000f620008000a00 */
[----:B------:R-:W-:Y:S01]  /*3470*/  VIADD R25, R25, 0x14 ;  /* 0x0000001419197836 */ /* 0x000fe20000000000 */
[----:B------:R-:W-:Y:S01]  /*3480*/  IADD3 R4, R5, 0xc, R42 ;  /* 0x0000000c05047810 */ /* 0x000fe20007ffe02a */
[----:B------:R-:W-:Y:S01]  /*3490*/  VIADD R11, R11, 0x14 ;  /* 0x000000140b0b7836 */ /* 0x000fe20000000000 */
[----:B------:R-:W3:Y:S01]  /*34a0*/  LDS.64 R26, [UR7+0x24] ;  /* 0x00002407ff1a7984 */ /* 0x000ee20008000a00 */
[----:B------:R-:W-:Y:S02]  /*34b0*/  VIADD R13, R13, 0x14 ;  /* 0x000000140d0d7836 */ /* 0x000fe40000000000 */
[--C-:B------:R-:W-:Y:S01]  /*34c0*/  IMAD.WIDE R10, R11, 0x4, R6.reuse ;  /* 0x000000040b0a7825 */ /* 0x100fe200078e0206 */
[----:B------:R-:W3:Y:S03]  /*34d0*/  LDS.64 R28, [UR7+0x2c] ;  /* 0x00002c07ff1c7984 */ /* 0x000ee60008000a00 */
[--C-:B------:R-:W-:Y:S01]  /*34e0*/  IMAD.WIDE R12, R13, 0x4, R6.reuse ;  /* 0x000000040d0c7825 */ /* 0x100fe200078e0206 */
[----:B------:R-:W4:Y:S04]  /*34f0*/  LDS.64 R30, [UR7+0x34] ;  /* 0x00003407ff1e7984 */ /* 0x000f280008000a00 */
[----:B------:R-:W4:Y:S04]  /*3500*/  LDS.64 R32, [UR7+0x3c] ;  /* 0x00003c07ff207984 */ /* 0x000f280008000a00 */
[----:B------:R-:W4:Y:S04]  /*3510*/  LDS.64 R34, [UR7+0x44] ;  /* 0x00004407ff227984 */ /* 0x000f280008000a00 */
[----:B-1----:R-:W-:Y:S04]  /*3520*/  STG.E desc[UR20][R2.64], R14 ;  /* 0x0000000e02007986 */ /* 0x002fe8000c101914 */
[----:B------:R1:W-:Y:S04]  /*3530*/  STG.E desc[UR20][R2.64+0x4], R15 ;  /* 0x0000040f02007986 */ /* 0x0003e8000c101914 */
[----:B--2---:R-:W-:Y:S04]  /*3540*/  STG.E desc[UR20][R8.64], R16 ;  /* 0x0000001008007986 */ /* 0x004fe8000c101914 */
[----:B------:R2:W-:Y:S04]  /*3550*/  STG.E desc[UR20][R8.64+0x4], R17 ;  /* 0x0000041108007986 */ /* 0x0005e8000c101914 */
[----:B------:R-:W5:Y:S01]  /*3560*/  LDS.64 R16, [UR7+0x4c] ;  /* 0x00004c07ff107984 */ /* 0x000f620008000a00 */
[----:B-1----:R-:W-:Y:S01]  /*3570*/  IMAD.WIDE R2, R25, 0x4, R6 ;  /* 0x0000000419027825 */ /* 0x002fe200078e0206 */
[----:B------:R-:W-:-:S02]  /*3580*/  IADD3 R15, R5, 0x12, R42 ;  /* 0x00000012050f7810 */ /* 0x000fc40007ffe02a */
[----:B------:R-:W1:Y:S03]  /*3590*/  LDS.64 R24, [UR7+0x54] ;  /* 0x00005407ff187984 */ /* 0x000e660008000a00 */
[----:B------:R-:W-:Y:S01]  /*35a0*/  VIADD R15, R15, 0x14 ;  /* 0x000000140f0f7836 */ /* 0x000fe20000000000 */
[----:B---3--:R-:W-:Y:S01]  /*35b0*/  STG.E desc[UR20][R10.64], R18 ;  /* 0x000000120a007986 */ /* 0x008fe2000c101914 */
[----:B--2---:R-:W-:Y:S01]  /*35c0*/  VIADD R9, R0, 0x14 ;  /* 0x0000001400097836 */ /* 0x004fe20000000000 */
[----:B------:R-:W-:Y:S02]  /*35d0*/  IADD3 R0, R5, 0xe, R42 ;  /* 0x0000000e05007810 */ /* 0x000fe40007ffe02a */
[----:B------:R2:W-:Y:S01]  /*35e0*/  STG.E desc[UR20][R10.64+0x4], R19 ;  /* 0x000004130a007986 */ /* 0x0005e2000c101914 */
[----:B------:R-:W-:-:S03]  /*35f0*/  IMAD.WIDE R8, R9, 0x4, R6 ;  /* 0x0000000409087825 */ /* 0x000fc600078e0206 */
[----:B------:R-:W3:Y:S04]  /*3600*/  LDS.64 R18, [UR7+0x5c] ;  /* 0x00005c07ff127984 */ /* 0x000ee80008000a00 */
[----:B----4-:R-:W-:Y:S04]  /*3610*/  STG.E desc[UR20][R12.64], R20 ;  /* 0x000000140c007986 */ /* 0x010fe8000c101914 */
[----:B------:R4:W-:Y:S01]  /*3620*/  STG.E desc[UR20][R12.64+0x4], R21 ;  /* 0x000004150c007986 */ /* 0x0009e2000c101914 */
[----:B--2---:R-:W-:Y:S01]  /*3630*/  VIADD R11, R4, 0x14 ;  /* 0x00000014040b7836 */ /* 0x004fe20000000000 */
[----:B------:R-:W-:-:S02]  /*3640*/  IADD3 R4, R5, 0x14, R42 ;  /* 0x0000001405047810 */ /* 0x000fc40007ffe02a */
[----:B-----5:R-:W-:Y:S01]  /*3650*/  STG.E desc[UR20][R2.64], R22 ;  /* 0x0000001602007986 */ /* 0x020fe2000c101914 */
[----:B------:R-:W-:-:S03]  /*3660*/  IMAD.WIDE R10, R11, 0x4, R6 ;  /* 0x000000040b0a7825 */ /* 0x000fc600078e0206 */
[----:B------:R2:W-:Y:S01]  /*3670*/  STG.E desc[UR20][R2.64+0x4], R23 ;  /* 0x0000041702007986 */ /* 0x0005e2000c101914 */
[----:B----4-:R-:W-:Y:S01]  /*3680*/  VIADD R13, R0, 0x14 ;  /* 0x00000014000d7836 */ /* 0x010fe20000000000 */
[----:B------:R-:W-:Y:S02]  /*3690*/  IADD3 R0, R5, 0x10, R42 ;  /* 0x0000001005007810 */ /* 0x000fe40007ffe02a */
[----:B------:R-:W4:Y:S01]  /*36a0*/  LDS.64 R20, [UR7+0x64] ;  /* 0x00006407ff147984 */ /* 0x000f220008000a00 */
[----:B------:R-:W-:-:S03]  /*36b0*/  IMAD.WIDE R12, R13, 0x4, R6 ;  /* 0x000000040d0c7825 */ /* 0x000fc600078e0206 */
[----:B------:R-:W5:Y:S01]  /*36c0*/  LDS.64 R22, [UR7+0x6c] ;  /* 0x00006c07ff167984 */ /* 0x000f620008000a00 */
[----:B--2---:R-:W-:Y:S01]  /*36d0*/  VIADD R3, R0, 0x14 ;  /* 0x0000001400037836 */ /* 0x004fe20000000000 */
[----:B------:R-:W-:Y:S02]  /*36e0*/  IADD3 R0, R5, 0x16, R42 ;  /* 0x0000001605007810 */ /* 0x000fe40007ffe02a */
[----:B------:R-:W-:Y:S01]  /*36f0*/  STG.E desc[UR20][R8.64], R26 ;  /* 0x0000001a08007986 */ /* 0x000fe2000c101914 */
[----:B------:R-:W-:-:S03]  /*3700*/  IMAD.WIDE R2, R3, 0x4, R6 ;  /* 0x0000000403027825 */ /* 0x000fc600078e0206 */
[----:B------:R2:W-:Y:S04]  /*3710*/  STG.E desc[UR20][R8.64+0x4], R27 ;  /* 0x0000041b08007986 */ /* 0x0005e8000c101914 */
[----:B------:R-:W1:Y:S04]  /*3720*/  LDS.64 R26, [UR7+0x74] ;  /* 0x00007407ff1a7984 */ /* 0x000e680008000a00 */
[----:B------:R-:W-:Y:S04]  /*3730*/  STG.E desc[UR20][R10.64], R28 ;  /* 0x0000001c0a007986 */ /* 0x000fe8000c101914 */
[----:B------:R3:W-:Y:S01]  /*3740*/  STG.E desc[UR20][R10.64+0x4], R29 ;  /* 0x0000041d0a007986 */ /* 0x0007e2000c101914 */
[----:B--2---:R-:W-:Y:S01]  /*3750*/  IMAD.WIDE R8, R15, 0x4, R6 ;  /* 0x000000040f087825 */ /* 0x004fe200078e0206 */
[----:B------:R-:W-:-:S02]  /*3760*/  IADD3 R15, R5, 0x18, R42 ;  /* 0x00000018050f7810 */ /* 0x000fc40007ffe02a */
[----:B------:R-:W2:Y:S03]  /*3770*/  LDS.64 R28, [UR7+0x7c] ;  /* 0x00007c07ff1c7984 */ /* 0x000ea60008000a00 */
[----:B------:R-:W-:Y:S01]  /*3780*/  VIADD R15, R15, 0x14 ;  /* 0x000000140f0f7836 */ /* 0x000fe20000000000 */
[----:B------:R-:W-:Y:S04]  /*3790*/  STG.E desc[UR20][R12.64], R30 ;  /* 0x0000001e0c007986 */ /* 0x000fe8000c101914 */
[----:B------:R4:W-:Y:S01]  /*37a0*/  STG.E desc[UR20][R12.64+0x4], R31 ;  /* 0x0000041f0c007986 */ /* 0x0009e2000c101914 */
[----:B---3--:R-:W-:Y:S01]  /*37b0*/  VIADD R11, R4, 0x14 ;  /* 0x00000014040b7836 */ /* 0x008fe20000000000 */
[----:B------:R-:W-:-:S02]  /*37c0*/  IADD3 R4, R5, 0x1c, R42 ;  /* 0x0000001c05047810 */ /* 0x000fc40007ffe02a */
[----:B------:R-:W3:Y:S01]  /*37d0*/  LDS.64 R30, [UR7+0x84] ;  /* 0x00008407ff1e7984 */ /* 0x000ee20008000a00 */
[----:B------:R-:W-:-:S03]  /*37e0*/  IMAD.WIDE R10, R11, 0x4, R6 ;  /* 0x000000040b0a7825 */ /* 0x000fc600078e0206 */
[----:B------:R-:W-:Y:S01]  /*37f0*/  STG.E desc[UR20][R2.64], R32 ;  /* 0x0000002002007986 */ /* 0x000fe2000c101914 */
[----:B----4-:R-:W-:-:S03]  /*3800*/  VIADD R13, R0, 0x14 ;  /* 0x00000014000d7836 */ /* 0x010fc60000000000 */
[----:B------:R4:W-:Y:S01]  /*3810*/  STG.E desc[UR20][R2.64+0x4], R33 ;  /* 0x0000042102007986 */ /* 0x0009e2000c101914 */
[----:B------:R-:W-:Y:S01]  /*3820*/  IADD3 R0, R5, 0x1a, R42 ;  /* 0x0000001a05007810 */ /* 0x000fe20007ffe02a */
[--C-:B------:R-:W-:Y:S02]  /*3830*/  IMAD.WIDE R12, R13, 0x4, R6.reuse ;  /* 0x000000040d0c7825 */ /* 0x100fe400078e0206 */
[----:B------:R-:W-:Y:S04]  /*3840*/  STG.E desc[UR20][R8.64], R34 ;  /* 0x0000002208007986 */ /* 0x000fe8000c101914 */
[----:B------:R1:W-:Y:S04]  /*3850*/  STG.E desc[UR20][R8.64+0x4], R35 ;  /* 0x0000042308007986 */ /* 0x0003e8000c101914 */
[----:B------:R-:W2:Y:S01]  /*3860*/  LDS.64 R32, [UR7+0x8c] ;  /* 0x00008c07ff207984 */ /* 0x000ea20008000a00 */
[----:B----4-:R-:W-:Y:S01]  /*3870*/  IMAD.WIDE R2, R15, 0x4, R6 ;  /* 0x000000040f027825 */ /* 0x010fe200078e0206 */
[----:B------:R-:W-:-:S02]  /*3880*/  IADD3 R15, R5, 0x26, R42 ;  /* 0x00000026050f7810 */ /* 0x000fc40007ffe02a */
[----:B------:R-:W4:Y:S03]  /*3890*/  LDS.64 R34, [UR7+0x94] ;  /* 0x00009407ff227984 */ /* 0x000f260008000a00 */
[----:B------:R-:W-:Y:S01]  /*38a0*/  VIADD R15, R15, 0x14 ;  /* 0x000000140f0f7836 */ /* 0x000fe20000000000 */
[----:B------:R-:W-:Y:S01]  /*38b0*/  STG.E desc[UR20][R10.64], R16 ;  /* 0x000000100a007986 */ /* 0x000fe2000c101914 */
[----:B-1----:R-:W-:Y:S01]  /*38c0*/  VIADD R9, R0, 0x14 ;  /* 0x0000001400097836 */ /* 0x002fe20000000000 */
[----:B------:R-:W-:Y:S02]  /*38d0*/  IADD3 R0, R5, 0x1e, R42 ;  /* 0x0000001e05007810 */ /* 0x000fe40007ffe02a */
[----:B------:R1:W-:Y:S01]  /*38e0*/  STG.E desc[UR20][R10.64+0x4], R17 ;  /* 0x000004110a007986 */ /* 0x0003e2000c101914 */
[----:B------:R-:W-:-:S03]  /*38f0*/  IMAD.WIDE R8, R9, 0x4, R6 ;  /* 0x0000000409087825 */ /* 0x000fc600078e0206 */
[----:B------:R-:W-:Y:S04]  /*3900*/  STG.E desc[UR20][R12.64], R24 ;  /* 0x000000180c007986 */ /* 0x000fe8000c101914 */
[----:B------:R3:W-:Y:S04]  /*3910*/  STG.E desc[UR20][R12.64+0x4], R25 ;  /* 0x000004190c007986 */ /* 0x0007e8000c101914 */
[----:B------:R-:W2:Y:S01]  /*3920*/  LDS.64 R36, [UR7+0x9c] ;  /* 0x00009c07ff247984 */ /* 0x000ea20008000a00 */
[----:B-1----:R-:W-:Y:S01]  /*3930*/  VIADD R11, R4, 0x14 ;  /* 0x00000014040b7836 */ /* 0x002fe20000000000 */
[----:B------:R-:W-:-:S02]  /*3940*/  IADD3 R4, R5, 0x22, R42 ;  /* 0x0000002205047810 */ /* 0x000fc40007ffe02a */
[----:B------:R-:W1:Y:S01]  /*3950*/  LDS.64 R24, [UR7+0xa4] ;  /* 0x0000a407ff187984 */ /* 0x000e620008000a00 */
[----:B------:R-:W-:-:S03]  /*3960*/  IMAD.WIDE R10, R11, 0x4, R6 ;  /* 0x000000040b0a7825 */ /* 0x000fc600078e0206 */
[----:B------:R-:W1:Y:S01]  /*3970*/  LDS.64 R38, [UR7+0xac] ;  /* 0x0000ac07ff267984 */ /* 0x000e620008000a00 */
[----:B---3--:R-:W-:Y:S01]  /*3980*/  VIADD R13, R0, 0x14 ;  /* 0x00000014000d7836 */ /* 0x008fe20000000000 */
[----:B------:R-:W-:Y:S02]  /*3990*/  IADD3 R0, R5, 0x20, R42 ;  /* 0x0000002005007810 */ /* 0x000fe40007ffe02a */
[----:B------:R-:W3:Y:S01]  /*39a0*/  LDS.64 R40, [UR7+0xb4] ;  /* 0x0000b407ff287984 */ /* 0x000ee20008000a00 */
[----:B------:R-:W-:-:S03]  /*39b0*/  IMAD.WIDE R12, R13, 0x4, R6 ;  /* 0x000000040d0c7825 */ /* 0x000fc600078e0206 */
[----:B------:R-:W1:Y:S01]  /*39c0*/  LDS.64 R16, [UR7+0xbc] ;  /* 0x0000bc07ff107984 */ /* 0x000e620008000a00 */
[----:B------:R-:W-:-:S03]  /*39d0*/  UIADD3 UR7, UR7, 0xc8, URZ ;  /* 0x000000c807077890 */ /* 0x000fc6000fffe03f */
[----:B------:R-:W-:Y:S04]  /*39e0*/  STG.E desc[UR20][R2.64], R18 ;  /* 0x0000001202007986 */ /* 0x000fe8000c101914 */
[----:B------:R4:W-:Y:S04]  /*39f0*/  STG.E desc[UR20][R2.64+0x4], R19 ;  /* 0x0000041302007986 */ /* 0x0009e8000c101914 */
[----:B------:R-:W-:Y:S04]  /*3a00*/  STG.E desc[UR20][R8.64], R20 ;  /* 0x0000001408007986 */ /* 0x000fe8000c101914 */
[----:B------:R2:W-:Y:S01]  /*3a10*/  STG.E desc[UR20][R8.64+0x4], R21 ;  /* 0x0000041508007986 */ /* 0x0005e2000c101914 */
[----:B----4-:R-:W-:Y:S01]  /*3a20*/  VIADD R3, R0, 0x14 ;  /* 0x0000001400037836 */ /* 0x010fe20000000000 */
[----:B------:R-:W-:-:S02]  /*3a30*/  IADD3 R0, R5, 0x24, R42 ;  /* 0x0000002405007810 */ /* 0x000fc40007ffe02a */
[----:B-----5:R-:W-:Y:S01]  /*3a40*/  STG.E desc[UR20][R10.64], R22 ;  /* 0x000000160a007986 */ /* 0x020fe2000c101914 */
[----:B------:R-:W-:Y:S01]  /*3a50*/  IADD3 R19, R5, 0x28, R42 ;  /* 0x0000002805137810 */ /* 0x000fe20007ffe02a */
[----:B------:R-:W-:Y:S02]  /*3a60*/  IMAD.WIDE R2, R3, 0x4, R6 ;  /* 0x0000000403027825 */ /* 0x000fe400078e0206 */
[----:B------:R4:W-:Y:S02]  /*3a70*/  STG.E desc[UR20][R10.64+0x4], R23 ;  /* 0x000004170a007986 */ /* 0x0009e4000c101914 */
[----:B------:R-:W-:Y:S01]  /*3a80*/  VIADD R19, R19, 0x14 ;  /* 0x0000001413137836 */ /* 0x000fe20000000000 */
[----:B--2---:R-:W-:Y:S01]  /*3a90*/  IADD3 R21, R5, 0x2e, R42 ;  /* 0x0000002e05157810 */ /* 0x004fe20007ffe02a */
[----:B------:R-:W-:Y:S01]  /*3aa0*/  VIADD R9, R4, 0x14 ;  /* 0x0000001404097836 */ /* 0x000fe20000000000 */
[----:B------:R-:W-:Y:S03]  /*3ab0*/  STG.E desc[UR20][R12.64], R26 ;  /* 0x0000001a0c007986 */ /* 0x000fe6000c101914 */
[----:B------:R-:W-:Y:S01]  /*3ac0*/  IMAD.WIDE R8, R9, 0x4, R6 ;  /* 0x0000000409087825 */ /* 0x000fe200078e0206 */
[----:B------:R2:W-:Y:S03]  /*3ad0*/  STG.E desc[UR20][R12.64+0x4], R27 ;  /* 0x0000041b0c007986 */ /* 0x0005e6000c101914 */
[----:B----4-:R-:W-:Y:S01]  /*3ae0*/  VIADD R11, R0, 0x14 ;  /* 0x00000014000b7836 */ /* 0x010fe20000000000 */
[----:B------:R-:W-:Y:S01]  /*3af0*/  IADD3 R0, R5, 0x2a, R42 ;  /* 0x0000002a05007810 */ /* 0x000fe20007ffe02a */
[----:B------:R-:W-:Y:S01]  /*3b00*/  STG.E desc[UR20][R2.64], R28 ;  /* 0x0000001c02007986 */ /* 0x000fe2000c101914 */
[----:B------:R-:W-:-:S02]  /*3b10*/  VIADD R21, R21, 0x14 ;  /* 0x0000001415157836 */ /* 0x000fc40000000000 */
[--C-:B------:R-:W-:Y:S01]  /*3b20*/  IMAD.WIDE R10, R11, 0x4, R6.reuse ;  /* 0x000000040b0a7825 */ /* 0x100fe200078e0206 */
[----:B------:R4:W-:Y:S03]  /*3b30*/  STG.E desc[UR20][R2.64+0x4], R29 ;  /* 0x0000041d02007986 */ /* 0x0009e6000c101914 */
[--C-:B--2---:R-:W-:Y:S01]  /*3b40*/  IMAD.WIDE R12, R15, 0x4, R6.reuse ;  /* 0x000000040f0c7825 */ /* 0x104fe200078e0206 */
[----:B------:R-:W-:Y:S03]  /*3b50*/  STG.E desc[UR20][R8.64], R30 ;  /* 0x0000001e08007986 */ /* 0x000fe6000c101914 */
[----:B------:R-:W-:Y:S01]  /*3b60*/  IMAD.WIDE R14, R19, 0x4, R6 ;  /* 0x00000004130e7825 */ /* 0x000fe200078e0206 */
[C-C-:B------:R-:W-:Y:S01]  /*3b70*/  IADD3 R19, R5.reuse, 0x2c, R42.reuse ;  /* 0x0000002c05137810 */ /* 0x140fe20007ffe02a */
[----:B------:R2:W-:Y:S02]  /*3b80*/  STG.E desc[UR20][R8.64+0x4], R31 ;  /* 0x0000041f08007986 */ /* 0x0005e4000c101914 */
[----:B----4-:R-:W-:Y:S01]  /*3b90*/  VIADD R3, R0, 0x14 ;  /* 0x0000001400037836 */ /* 0x010fe20000000000 */
[----:B------:R-:W-:Y:S01]  /*3ba0*/  IADD3 R0, R5, 0x30, R42 ;  /* 0x0000003005007810 */ /* 0x000fe20007ffe02a */
[----:B------:R-:W-:Y:S01]  /*3bb0*/  VIADD R19, R19, 0x14 ;  /* 0x0000001413137836 */ /* 0x000fe20000000000 */
[----:B------:R-:W-:Y:S01]  /*3bc0*/  STG.E desc[UR20][R10.64], R32 ;  /* 0x000000200a007986 */ /* 0x000fe2000c101914 */
[----:B------:R-:W-:-:S03]  /*3bd0*/  IADD3 R42, P0, R42, 0x32, RZ ;  /* 0x000000322a2a7810 */ /* 0x000fc60007f1e0ff */
[----:B------:R4:W-:Y:S01]  /*3be0*/  STG.E desc[UR20][R10.64+0x4], R33 ;  /* 0x000004210a007986 */ /* 0x0009e2000c101914 */
[----:B--2---:R-:W-:-:S03]  /*3bf0*/  IMAD.WIDE R8, R3, 0x4, R6 ;  /* 0x0000000403087825 */ /* 0x004fc600078e0206 */
[----:B------:R-:W-:Y:S01]  /*3c00*/  STG.E desc[UR20][R12.64], R34 ;  /* 0x000000220c007986 */ /* 0x000fe2000c101914 */
[----:B------:R-:W-:-:S03]  /*3c10*/  VIADD R3, R0, 0x14 ;  /* 0x0000001400037836 */ /* 0x000fc60000000000 */
[----:B------:R2:W-:Y:S01]  /*3c20*/  STG.E desc[UR20][R12.64+0x4], R35 ;  /* 0x000004230c007986 */ /* 0x0005e2000c101914 */
[----:B------:R-:W-:Y:S01]  /*3c30*/  IMAD.X R43, RZ, RZ, R43, P0 ;  /* 0x000000ffff2b7224 */ /* 0x000fe200000e062b */
[----:B------:R-:W-:Y:S01]  /*3c40*/  ISETP.GE.U32.AND P0, PT, R42, 0x1fe, PT ;  /* 0x000001fe2a00780c */ /* 0x000fe20003f06070 */
[--C-:B------:R-:W-:Y:S01]  /*3c50*/  IMAD.WIDE R2, R3, 0x4, R6.reuse ;  /* 0x0000000403027825 */ /* 0x100fe200078e0206 */
[----:B------:R5:W-:Y:S02]  /*3c60*/  STG.E desc[UR20][R14.64], R36 ;  /* 0x000000240e007986 */ /* 0x000be4000c101914 */
[----:B------:R-:W-:Y:S01]  /*3c70*/  ISETP.GE.U32.AND.EX P0, PT, R43, RZ, PT, P0 ;  /* 0x000000ff2b00720c */ /* 0x000fe20003f06100 */
[--C-:B----4-:R-:W-:Y:S01]  /*3c80*/  IMAD.WIDE R10, R19, 0x4, R6.reuse ;  /* 0x00000004130a7825 */ /* 0x110fe200078e0206 */
[----:B------:R4:W-:Y:S03]  /*3c90*/  STG.E desc[UR20][R14.64+0x4], R37 ;  /* 0x000004250e007986 */ /* 0x0009e6000c101914 */
[----:B--2---:R-:W-:Y:S01]  /*3ca0*/  IMAD.WIDE R12, R21, 0x4, R6 ;  /* 0x00000004150c7825 */ /* 0x004fe200078e0206 */
[----:B-1----:R4:W-:Y:S04]  /*3cb0*/  STG.E desc[UR20][R8.64], R24 ;  /* 0x0000001808007986 */ /* 0x0029e8000c101914 */
[----:B------:R4:W-:Y:S04]  /*3cc0*/  STG.E desc[UR20][R8.64+0x4], R25 ;  /* 0x0000041908007986 */ /* 0x0009e8000c101914 */
[----:B------:R4:W-:Y:S04]  /*3cd0*/  STG.E desc[UR20][R10.64], R38 ;  /* 0x000000260a007986 */ /* 0x0009e8000c101914 */
[----:B------:R4:W-:Y:S04]  /*3ce0*/  STG.E desc[UR20][R10.64+0x4], R39 ;  /* 0x000004270a007986 */ /* 0x0009e8000c101914 */
[----:B---3--:R4:W-:Y:S04]  /*3cf0*/  STG.E desc[UR20][R12.64], R40 ;  /* 0x000000280c007986 */ /* 0x0089e8000c101914 */
[----:B------:R4:W-:Y:S04]  /*3d00*/  STG.E desc[UR20][R12.64+0x4], R41 ;  /* 0x000004290c007986 */ /* 0x0009e8000c101914 */
[----:B------:R4:W-:Y:S04]  /*3d10*/  STG.E desc[UR20][R2.64], R16 ;  /* 0x0000001002007986 */ /* 0x0009e8000c101914 */
[----:B------:R4:W-:Y:S01]  /*3d20*/  STG.E desc[UR20][R2.64+0x4], R17 ;  /* 0x0000041102007986 */ /* 0x0009e2000c101914 */
[----:B-----5:R-:W-:Y:S05]  /*3d30*/  @!P0 BRA `(.L_x_5) ;  /* 0xfffffff400948947 */ /* 0x020fea000383ffff */
[----:B------:R-:W-:Y:S05]  /*3d40*/  EXIT ;  /* 0x000000000000794d */ /* 0x000fea0003800000 */
.L_x_6:
[----:B------:R-:W-:-:S00]  /*3d50*/  BRA `(.L_x_6) ;  /* 0xfffffffc00fc7947 */ /* 0x000fc0000383ffff */
[----:B------:R-:W-:-:S00]  /*3d60*/  NOP ;  /* 0x0000000000007918 */ /* 0x000fc00000000000 */
        /* <DEDUP_REMOVED lines=9> */
.L_x_7:


//--------------------- .nv.shared.matmul_kernel_profile --------------------------
	.section	.nv.shared.matmul_kernel_profile,"aw",@nobits
	.sectionflags	@""
	.align	16
	.zero		1024


//--------------------- .nv.constant0.matmul_kernel_profile --------------------------
	.section	.nv.constant0.matmul_kernel_profile,"a",@progbits
	.sectionflags	@""
	.align	4
.nv.constant0.matmul_kernel_profile:
	.zero		584
